// auto-generated by cutlass_sweep.gemm — config: {"arch": "sm_90", "cluster_m": 1, "cluster_n": 1, "dtype": "fp16", "dtype_b": "fp16", "layout": "nt", "stages": 0, "tile_k": 64, "tile_m": 128, "tile_n": 128}
#include "cutlass/cutlass.h"
#include "cutlass/gemm/collective/collective_builder.hpp"
#include "cutlass/gemm/device/gemm_universal_adapter.h"
#include "cutlass/gemm/kernel/gemm_universal.hpp"
#include "cutlass/epilogue/collective/collective_builder.hpp"

using ElemA = cutlass::half_t;
using ElemB = cutlass::half_t;
using ElemCD = cutlass::half_t;
using Acc  = float;
using TileShape    = cute::Shape<cute::_128, cute::_128, cute::_64>;
using ClusterShape = cute::Shape<cute::_1, cute::_1, cute::_1>;

using CollectiveEpilogue = typename cutlass::epilogue::collective::CollectiveBuilder<
    cutlass::arch::Sm90, cutlass::arch::OpClassTensorOp,
    TileShape, ClusterShape,
    cutlass::epilogue::collective::EpilogueTileAuto,
    Acc, Acc,
    ElemCD, cutlass::layout::RowMajor, 128 / cutlass::sizeof_bits<ElemCD>::value,
    ElemCD, cutlass::layout::RowMajor, 128 / cutlass::sizeof_bits<ElemCD>::value,
    cutlass::epilogue::collective::EpilogueScheduleAuto
  >::CollectiveOp;

using CollectiveMainloop = typename cutlass::gemm::collective::CollectiveBuilder<
    cutlass::arch::Sm90, cutlass::arch::OpClassTensorOp,
    ElemA, cutlass::layout::RowMajor, 128 / cutlass::sizeof_bits<ElemA>::value,
    ElemB, cutlass::layout::ColumnMajor, 128 / cutlass::sizeof_bits<ElemB>::value,
    Acc,
    TileShape, ClusterShape,
    cutlass::gemm::collective::StageCountAutoCarveout<static_cast<int>(sizeof(typename CollectiveEpilogue::SharedStorage))>,
    cutlass::gemm::collective::KernelScheduleAuto
  >::CollectiveOp;

using GemmKernel = cutlass::gemm::kernel::GemmUniversal<
    cute::Shape<int,int,int,int>,
    CollectiveMainloop,
    CollectiveEpilogue
>;
using Gemm = cutlass::gemm::device::GemmUniversalAdapter<GemmKernel>;

// Force the device kernel symbol into the cubin without needing a host main.
auto* _anchor = &cutlass::device_kernel<GemmKernel>;


// ===== COMPILED SASS (sm_90a) =====

	.target	sm_90a

	.elftype	@"ET_EXEC"


//--------------------- .note.nv.tkinfo           --------------------------
	.section	.note.nv.tkinfo,"",@"SHT_NOTE"
	.sectionflags	@"SHF_NOTE_NV_TKINFO"
	.tkinfo
        /*0018*/ 	.word	0x00000002
        /*0030*/ 	.string	""
        /*0030*/ 	.string	"ptxas"
        /*0030*/ 	.string	"Cuda compilation tools, release 13.0, V13.0.88"
        /*0030*/ 	.string	"Build cuda_13.0.r13.0/compiler.36424714_0"
        /*0030*/ 	.string	"-arch sm_90a -m 64 "



//--------------------- .note.nv.cuinfo           --------------------------
	.section	.note.nv.cuinfo,"",@"SHT_NOTE"
	.sectionflags	@"SHF_NOTE_NV_CUINFO"
        /*0018*/ 	.short	0x0002
        /*001a*/ 	.short	0x005a
        /*001c*/ 	.short	0x0082
	.zero		2


//--------------------- .nv.info                  --------------------------
	.section	.nv.info,"",@"SHT_CUDA_INFO"
	.align	4


	//----- nvinfo : EIATTR_REGCOUNT
	.align		4
        /*0000*/ 	.byte	0x04, 0x2f
        /*0002*/ 	.short	(.L_15 - .L_14)
	.align		4
.L_14:
        /*0004*/ 	.word	index@(_ZN7cutlass13device_kernelINS_4gemm6kernel13GemmUniversalIN4cute5tupleIJiiiiEEENS1_10collective13CollectiveMmaINS1_34MainloopSm90TmaGmmaWarpSpecializedILi7ENS5_IJNS4_1CILi1EEESB_SB_EEENS1_35KernelTmaWarpSpecializedCooperativeEEENS5_IJNSA_ILi128EEESF_NSA_ILi64EEEEEENS_6half_tENS5_IJlSB_lEEESI_SJ_NS4_8TiledMMAINS4_8MMA_AtomIJNS4_4SM904GMMA26MMA_64x128x16_F32F16F16_SSILNSN_5MajorE0ELSP_0ELNSN_7ScaleInE1ELSQ_1EEEEEENS4_6LayoutINS5_IJNSA_ILi2EEESB_SB_EEENS5_IJSB_NSA_ILi0EEESW_EEEEENS5_IJNS4_10UnderscoreESZ_SZ_EEEEENS4_13SM90_TMA_LOADENS4_14ComposedLayoutINS4_7SwizzleILi3ELi4ELi3EEENS4_18smem_ptr_flag_bitsILi16EEENST_INS5_IJNSA_ILi8EEESG_EEENS5_IJSG_SB_EEEEEEEvNS4_8identityES12_S1C_vS1D_EENS_8epilogue10collective6detail29Sm90TmaWarpSpecializedAdapterINS1G_15DefaultEpilogueISI_SJ_SJ_NS1F_6thread17LinearCombinationISI_Li1EffLNS1K_9ScaleType4KindE0ELNS_15FloatRoundStyleE2ESI_EENS1_15EpilogueDefaultEEEEEvvEEEEvNT_6ParamsE)
        /*0008*/ 	.word	0x000000a8


	//----- nvinfo : EIATTR_FRAME_SIZE
	.align		4
.L_15:
        /*000c*/ 	.byte	0x04, 0x11
        /*000e*/ 	.short	(.L_17 - .L_16)
	.align		4
.L_16:
        /*0010*/ 	.word	index@(_ZN7cutlass13device_kernelINS_4gemm6kernel13GemmUniversalIN4cute5tupleIJiiiiEEENS1_10collective13CollectiveMmaINS1_34MainloopSm90TmaGmmaWarpSpecializedILi7ENS5_IJNS4_1CILi1EEESB_SB_EEENS1_35KernelTmaWarpSpecializedCooperativeEEENS5_IJNSA_ILi128EEESF_NSA_ILi64EEEEEENS_6half_tENS5_IJlSB_lEEESI_SJ_NS4_8TiledMMAINS4_8MMA_AtomIJNS4_4SM904GMMA26MMA_64x128x16_F32F16F16_SSILNSN_5MajorE0ELSP_0ELNSN_7ScaleInE1ELSQ_1EEEEEENS4_6LayoutINS5_IJNSA_ILi2EEESB_SB_EEENS5_IJSB_NSA_ILi0EEESW_EEEEENS5_IJNS4_10UnderscoreESZ_SZ_EEEEENS4_13SM90_TMA_LOADENS4_14ComposedLayoutINS4_7SwizzleILi3ELi4ELi3EEENS4_18smem_ptr_flag_bitsILi16EEENST_INS5_IJNSA_ILi8EEESG_EEENS5_IJSG_SB_EEEEEEEvNS4_8identityES12_S1C_vS1D_EENS_8epilogue10collective6detail29Sm90TmaWarpSpecializedAdapterINS1G_15DefaultEpilogueISI_SJ_SJ_NS1F_6thread17LinearCombinationISI_Li1EffLNS1K_9ScaleType4KindE0ELNS_15FloatRoundStyleE2ESI_EENS1_15EpilogueDefaultEEEEEvvEEEEvNT_6ParamsE)
        /*0014*/ 	.word	0x00000000


	//----- nvinfo : EIATTR_MIN_STACK_SIZE
	.align		4
.L_17:
        /*0018*/ 	.byte	0x04, 0x12
        /*001a*/ 	.short	(.L_19 - .L_18)
	.align		4
.L_18:
        /*001c*/ 	.word	index@(_ZN7cutlass13device_kernelINS_4gemm6kernel13GemmUniversalIN4cute5tupleIJiiiiEEENS1_10collective13CollectiveMmaINS1_34MainloopSm90TmaGmmaWarpSpecializedILi7ENS5_IJNS4_1CILi1EEESB_SB_EEENS1_35KernelTmaWarpSpecializedCooperativeEEENS5_IJNSA_ILi128EEESF_NSA_ILi64EEEEEENS_6half_tENS5_IJlSB_lEEESI_SJ_NS4_8TiledMMAINS4_8MMA_AtomIJNS4_4SM904GMMA26MMA_64x128x16_F32F16F16_SSILNSN_5MajorE0ELSP_0ELNSN_7ScaleInE1ELSQ_1EEEEEENS4_6LayoutINS5_IJNSA_ILi2EEESB_SB_EEENS5_IJSB_NSA_ILi0EEESW_EEEEENS5_IJNS4_10UnderscoreESZ_SZ_EEEEENS4_13SM90_TMA_LOADENS4_14ComposedLayoutINS4_7SwizzleILi3ELi4ELi3EEENS4_18smem_ptr_flag_bitsILi16EEENST_INS5_IJNSA_ILi8EEESG_EEENS5_IJSG_SB_EEEEEEEvNS4_8identityES12_S1C_vS1D_EENS_8epilogue10collective6detail29Sm90TmaWarpSpecializedAdapterINS1G_15DefaultEpilogueISI_SJ_SJ_NS1F_6thread17LinearCombinationISI_Li1EffLNS1K_9ScaleType4KindE0ELNS_15FloatRoundStyleE2ESI_EENS1_15EpilogueDefaultEEEEEvvEEEEvNT_6ParamsE)
        /*0020*/ 	.word	0x00000000
.L_19:


//--------------------- .nv.compat                --------------------------
	.section	.nv.compat,"",@"SHT_CUDA_COMPAT_INFO"
	.align	4
        /*0000*/ 	.byte	0x02, 0x09, 0x01, 0x00, 0x02, 0x02, 0x04, 0x00, 0x02, 0x05, 0x05, 0x00, 0x03, 0x07, 0x01, 0x01
        /*0010*/ 	.byte	0x02, 0x03, 0x01, 0x00, 0x02, 0x06, 0x01, 0x00, 0x04, 0x0b, 0x08, 0x00, 0x00, 0x00, 0x00, 0x00
        /*0020*/ 	.byte	0x00, 0x00, 0x00, 0x00


//--------------------- .nv.info._ZN7cutlass13device_kernelINS_4gemm6kernel13GemmUniversalIN4cute5tupleIJiiiiEEENS1_10collective13CollectiveMmaINS1_34MainloopSm90TmaGmmaWarpSpecializedILi7ENS5_IJNS4_1CILi1EEESB_SB_EEENS1_35KernelTmaWarpSpecializedCooperativeEEENS5_IJNSA_ILi128EEESF_NSA_ILi64EEEEEENS_6half_tENS5_IJlSB_lEEESI_SJ_NS4_8TiledMMAINS4_8MMA_AtomIJNS4_4SM904GMMA26MMA_64x128x16_F32F16F16_SSILNSN_5MajorE0ELSP_0ELNSN_7ScaleInE1ELSQ_1EEEEEENS4_6LayoutINS5_IJNSA_ILi2EEESB_SB_EEENS5_IJSB_NSA_ILi0EEESW_EEEEENS5_IJNS4_10UnderscoreESZ_SZ_EEEEENS4_13SM90_TMA_LOADENS4_14ComposedLayoutINS4_7SwizzleILi3ELi4ELi3EEENS4_18smem_ptr_flag_bitsILi16EEENST_INS5_IJNSA_ILi8EEESG_EEENS5_IJSG_SB_EEEEEEEvNS4_8identityES12_S1C_vS1D_EENS_8epilogue10collective6detail29Sm90TmaWarpSpecializedAdapterINS1G_15DefaultEpilogueISI_SJ_SJ_NS1F_6thread17LinearCombinationISI_Li1EffLNS1K_9ScaleType4KindE0ELNS_15FloatRoundStyleE2ESI_EENS1_15EpilogueDefaultEEEEEvvEEEEvNT_6ParamsE --------------------------
	.section	.nv.info._ZN7cutlass13device_kernelINS_4gemm6kernel13GemmUniversalIN4cute5tupleIJiiiiEEENS1_10collective13CollectiveMmaINS1_34MainloopSm90TmaGmmaWarpSpecializedILi7ENS5_IJNS4_1CILi1EEESB_SB_EEENS1_35KernelTmaWarpSpecializedCooperativeEEENS5_IJNSA_ILi128EEESF_NSA_ILi64EEEEEENS_6half_tENS5_IJlSB_lEEESI_SJ_NS4_8TiledMMAINS4_8MMA_AtomIJNS4_4SM904GMMA26MMA_64x128x16_F32F16F16_SSILNSN_5MajorE0ELSP_0ELNSN_7ScaleInE1ELSQ_1EEEEEENS4_6LayoutINS5_IJNSA_ILi2EEESB_SB_EEENS5_IJSB_NSA_ILi0EEESW_EEEEENS5_IJNS4_10UnderscoreESZ_SZ_EEEEENS4_13SM90_TMA_LOADENS4_14ComposedLayoutINS4_7SwizzleILi3ELi4ELi3EEENS4_18smem_ptr_flag_bitsILi16EEENST_INS5_IJNSA_ILi8EEESG_EEENS5_IJSG_SB_EEEEEEEvNS4_8identityES12_S1C_vS1D_EENS_8epilogue10collective6detail29Sm90TmaWarpSpecializedAdapterINS1G_15DefaultEpilogueISI_SJ_SJ_NS1F_6thread17LinearCombinationISI_Li1EffLNS1K_9ScaleType4KindE0ELNS_15FloatRoundStyleE2ESI_EENS1_15EpilogueDefaultEEEEEvvEEEEvNT_6ParamsE,"",@"SHT_CUDA_INFO"
	.sectionflags	@""
	.align	4


	//----- nvinfo : EIATTR_CUDA_API_VERSION
	.align		4
        /*0000*/ 	.byte	0x04, 0x37
        /*0002*/ 	.short	(.L_21 - .L_20)
.L_20:
        /*0004*/ 	.word	0x00000082


	//----- nvinfo : EIATTR_KPARAM_INFO
	.align		4
.L_21:
        /*0008*/ 	.byte	0x04, 0x17
        /*000a*/ 	.short	(.L_23 - .L_22)
.L_22:
        /*000c*/ 	.word	0x00000000
        /*0010*/ 	.short	0x0000
        /*0012*/ 	.short	0x0070
        /*0014*/ 	.byte	0x00, 0xf0, 0x01, 0x10


	//----- nvinfo : EIATTR_SPARSE_MMA_MASK
	.align		4
.L_23:
        /*0018*/ 	.byte	0x03, 0x50
        /*001a*/ 	.short	0x0000


	//----- nvinfo : EIATTR_MAXREG_COUNT
	.align		4
        /*001c*/ 	.byte	0x03, 0x1b
        /*001e*/ 	.short	0x00a8


	//----- nvinfo : EIATTR_NUM_BARRIERS
	.align		4
        /*0020*/ 	.byte	0x02, 0x4c
        /*0022*/ 	.byte	0x01
	.zero		1


	//----- nvinfo : EIATTR_EXTERNS
	.align		4
        /*0024*/ 	.byte	0x04, 0x0f
        /*0026*/ 	.short	(.L_25 - .L_24)


	//   ....[0]....
	.align		4
.L_24:
        /*0028*/ 	.word	index@(__assertfail)


	//----- nvinfo : EIATTR_MERCURY_ISA_VERSION
	.align		4
.L_25:
        /*002c*/ 	.byte	0x03, 0x5f
        /*002e*/ 	.short	0x0101


	//----- nvinfo : EIATTR_INT_WARP_WIDE_INSTR_OFFSETS
	.align		4
        /*0030*/ 	.byte	0x04, 0x31
        /*0032*/ 	.short	(.L_27 - .L_26)


	//   ....[0]....
.L_26:
        /*0034*/ 	.word	0x00000450


	//   ....[1]....
        /*0038*/ 	.word	0x00000460


	//   ....[2]....
        /*003c*/ 	.word	0x00000520


	//----- nvinfo : EIATTR_COOP_GROUP_MASK_REGIDS
	.align		4
.L_27:
        /*0040*/ 	.byte	0x04, 0x29
        /*0042*/ 	.short	(.L_29 - .L_28)


	//   ....[0]....
.L_28:
        /*0044*/ 	.word	0xffffffff


	//   ....[1]....
        /*0048*/ 	.word	0xffffffff


	//   ....[2]....
        /*004c*/ 	.word	0xffffffff


	//   ....[3]....
        /*0050*/ 	.word	0xffffffff


	//   ....[4]....
        /*0054*/ 	.word	0xffffffff


	//----- nvinfo : EIATTR_COOP_GROUP_INSTR_OFFSETS
	.align		4
.L_29:
        /*0058*/ 	.byte	0x04, 0x28
        /*005a*/ 	.short	(.L_31 - .L_30)


	//   ....[0]....
.L_30:
        /*005c*/ 	.word	0x00000060


	//   ....[1]....
        /*0060*/ 	.word	0x00000070


	//   ....[2]....
        /*0064*/ 	.word	0x00000130


	//   ....[3]....
        /*0068*/ 	.word	0x00000320


	//   ....[4]....
        /*006c*/ 	.word	0x00001220


	//----- nvinfo : EIATTR_REG_RECONFIG
	.align		4
.L_31:
        /*0070*/ 	.byte	0x01, 0x54
	.zero		2


	//----- nvinfo : EIATTR_SYSCALL_OFFSETS
	.align		4
        /*0074*/ 	.byte	0x04, 0x46
        /*0076*/ 	.short	(.L_33 - .L_32)


	//   ....[0]....
.L_32:
        /*0078*/ 	.word	0x00001410


	//----- nvinfo : EIATTR_MBARRIER_INSTR_OFFSETS
	.align		4
.L_33:
        /*007c*/ 	.byte	0x04, 0x39
        /*007e*/ 	.short	(.L_35 - .L_34)


	//   ....[0]....
.L_34:
        /*0080*/ 	.word	0x00000230
        /*0084*/ 	.word	0x000000ff
        /*0088*/ 	.word	0x00000000
        /*008c*/ 	.short	0x0100
        /*008e*/ 	.byte	0x08
	.zero		1


	//   ....[1]....
        /*0090*/ 	.word	0x00000240
        /*0094*/ 	.word	0x000000ff
        /*0098*/ 	.word	0x00000038
        /*009c*/ 	.short	0x0100
        /*009e*/ 	.byte	0x08
	.zero		1


	//   ....[2]....
        /*00a0*/ 	.word	0x00000250
        /*00a4*/ 	.word	0x000000ff
        /*00a8*/ 	.word	0x00000008
        /*00ac*/ 	.short	0x0100
        /*00ae*/ 	.byte	0x08
	.zero		1


	//   ....[3]....
        /*00b0*/ 	.word	0x00000260
        /*00b4*/ 	.word	0x000000ff
        /*00b8*/ 	.word	0x00000040
        /*00bc*/ 	.short	0x0100
        /*00be*/ 	.byte	0x08
	.zero		1


	//   ....[4]....
        /*00c0*/ 	.word	0x00000270
        /*00c4*/ 	.word	0x000000ff
        /*00c8*/ 	.word	0x00000010
        /*00cc*/ 	.short	0x0100
        /*00ce*/ 	.byte	0x08
	.zero		1


	//   ....[5]....
        /*00d0*/ 	.word	0x00000280
        /*00d4*/ 	.word	0x000000ff
        /*00d8*/ 	.word	0x00000048
        /*00dc*/ 	.short	0x0100
        /*00de*/ 	.byte	0x08
	.zero		1


	//   ....[6]....
        /*00e0*/ 	.word	0x00000290
        /*00e4*/ 	.word	0x000000ff
        /*00e8*/ 	.word	0x00000018
        /*00ec*/ 	.short	0x0100
        /*00ee*/ 	.byte	0x08
	.zero		1


	//   ....[7]....
        /*00f0*/ 	.word	0x000002a0
        /*00f4*/ 	.word	0x000000ff
        /*00f8*/ 	.word	0x00000050
        /*00fc*/ 	.short	0x0100
        /*00fe*/ 	.byte	0x08
	.zero		1


	//   ....[8]....
        /*0100*/ 	.word	0x000002b0
        /*0104*/ 	.word	0x000000ff
        /*0108*/ 	.word	0x00000020
        /*010c*/ 	.short	0x0100
        /*010e*/ 	.byte	0x08
	.zero		1


	//   ....[9]....
        /*0110*/ 	.word	0x000002c0
        /*0114*/ 	.word	0x000000ff
        /*0118*/ 	.word	0x00000058
        /*011c*/ 	.short	0x0100
        /*011e*/ 	.byte	0x08
	.zero		1


	//   ....[10]....
        /*0120*/ 	.word	0x000002d0
        /*0124*/ 	.word	0x000000ff
        /*0128*/ 	.word	0x00000028
        /*012c*/ 	.short	0x0100
        /*012e*/ 	.byte	0x08
	.zero		1


	//   ....[11]....
        /*0130*/ 	.word	0x000002e0
        /*0134*/ 	.word	0x000000ff
        /*0138*/ 	.word	0x00000060
        /*013c*/ 	.short	0x0100
        /*013e*/ 	.byte	0x08
	.zero		1


	//   ....[12]....
        /*0140*/ 	.word	0x000002f0
        /*0144*/ 	.word	0x000000ff
        /*0148*/ 	.word	0x00000030
        /*014c*/ 	.short	0x0100
        /*014e*/ 	.byte	0x08
	.zero		1


	//   ....[13]....
        /*0150*/ 	.word	0x00000300
        /*0154*/ 	.word	0x000000ff
        /*0158*/ 	.word	0x00000068
        /*015c*/ 	.short	0x0100
        /*015e*/ 	.byte	0x08
	.zero		1


	//   ....[14]....
        /*0160*/ 	.word	0x000005a0
        /*0164*/ 	.word	0x000000ff
        /*0168*/ 	.word	0x00000080
        /*016c*/ 	.short	0x0100
        /*016e*/ 	.byte	0x08
	.zero		1


	//   ....[15]....
        /*0170*/ 	.word	0x00000620
        /*0174*/ 	.word	0x000000ff
        /*0178*/ 	.word	0x00000088
        /*017c*/ 	.short	0x0100
        /*017e*/ 	.byte	0x08
	.zero		1


	//   ....[16]....
        /*0180*/ 	.word	0x00001490
        /*0184*/ 	.word	0x00000003
        /*0188*/ 	.word	0x00000000
        /*018c*/ 	.short	0x010a
        /*018e*/ 	.byte	0x3f
	.zero		1


	//   ....[17]....
        /*0190*/ 	.word	0x000014f0
        /*0194*/ 	.word	0x00000003
        /*0198*/ 	.word	0x00000000
        /*019c*/ 	.short	0x010a
        /*019e*/ 	.byte	0x3f
	.zero		1


	//   ....[18]....
        /*01a0*/ 	.word	0x00001840
        /*01a4*/ 	.word	0x000000ff
        /*01a8*/ 	.word	0x00000000
        /*01ac*/ 	.short	0x010a
        /*01ae*/ 	.byte	0x07
	.zero		1


	//   ....[19]....
        /*01b0*/ 	.word	0x00001880
        /*01b4*/ 	.word	0x000000ff
        /*01b8*/ 	.word	0x00000000
        /*01bc*/ 	.short	0x010a
        /*01be*/ 	.byte	0x07
	.zero		1


	//   ....[20]....
        /*01c0*/ 	.word	0x00001ae0
        /*01c4*/ 	.word	0x000000ff
        /*01c8*/ 	.word	0x00000000
        /*01cc*/ 	.short	0x0101
        /*01ce*/ 	.byte	0x07
	.zero		1


	//   ....[21]....
        /*01d0*/ 	.word	0x00001ce0
        /*01d4*/ 	.word	0x000000ff
        /*01d8*/ 	.word	0x00000000
        /*01dc*/ 	.short	0x0101
        /*01de*/ 	.byte	0x04
	.zero		1


	//   ....[22]....
        /*01e0*/ 	.word	0x00006ee0
        /*01e4*/ 	.word	0x0000000e
        /*01e8*/ 	.word	0x00000038
        /*01ec*/ 	.short	0x010a
        /*01ee*/ 	.byte	0x3f
	.zero		1


	//   ....[23]....
        /*01f0*/ 	.word	0x000072b0
        /*01f4*/ 	.word	0x00000006
        /*01f8*/ 	.word	0x00000088
        /*01fc*/ 	.short	0x0101
        /*01fe*/ 	.byte	0x3f
	.zero		1


	//   ....[24]....
        /*0200*/ 	.word	0x00007990
        /*0204*/ 	.word	0x00000007
        /*0208*/ 	.word	0x00000000
        /*020c*/ 	.short	0x010a
        /*020e*/ 	.byte	0x3f
	.zero		1


	//   ....[25]....
        /*0210*/ 	.word	0x00007a10
        /*0214*/ 	.word	0x00000009
        /*0218*/ 	.word	0x00000000
        /*021c*/ 	.short	0x010a
        /*021e*/ 	.byte	0x3f
	.zero		1


	//   ....[26]....
        /*0220*/ 	.word	0x00007aa0
        /*0224*/ 	.word	0x00000006
        /*0228*/ 	.word	0x00000000
        /*022c*/ 	.short	0x010a
        /*022e*/ 	.byte	0x3f
	.zero		1


	//   ....[27]....
        /*0230*/ 	.word	0x00007b30
        /*0234*/ 	.word	0x00000009
        /*0238*/ 	.word	0x00000000
        /*023c*/ 	.short	0x010a
        /*023e*/ 	.byte	0x3f
	.zero		1


	//   ....[28]....
        /*0240*/ 	.word	0x00007bc0
        /*0244*/ 	.word	0x00000006
        /*0248*/ 	.word	0x00000000
        /*024c*/ 	.short	0x010a
        /*024e*/ 	.byte	0x3f
	.zero		1


	//   ....[29]....
        /*0250*/ 	.word	0x00007c50
        /*0254*/ 	.word	0x00000009
        /*0258*/ 	.word	0x00000000
        /*025c*/ 	.short	0x010a
        /*025e*/ 	.byte	0x3f
	.zero		1


	//   ....[30]....
        /*0260*/ 	.word	0x00007ce0
        /*0264*/ 	.word	0x00000003
        /*0268*/ 	.word	0x00000000
        /*026c*/ 	.short	0x010a
        /*026e*/ 	.byte	0x3f
	.zero		1


	//   ....[31]....
        /*0270*/ 	.word	0x00007d40
        /*0274*/ 	.word	0x00000003
        /*0278*/ 	.word	0x00000000
        /*027c*/ 	.short	0x010a
        /*027e*/ 	.byte	0x3f
	.zero		1


	//   ....[32]....
        /*0280*/ 	.word	0x00007da0
        /*0284*/ 	.word	0x00000004
        /*0288*/ 	.word	0x00000000
        /*028c*/ 	.short	0x010a
        /*028e*/ 	.byte	0x3f
	.zero		1


	//   ....[33]....
        /*0290*/ 	.word	0x00007e70
        /*0294*/ 	.word	0x0000000e
        /*0298*/ 	.word	0x00000038
        /*029c*/ 	.short	0x010a
        /*029e*/ 	.byte	0x3f
	.zero		1


	//   ....[34]....
        /*02a0*/ 	.word	0x00007f40
        /*02a4*/ 	.word	0x00000007
        /*02a8*/ 	.word	0x00000000
        /*02ac*/ 	.short	0x010a
        /*02ae*/ 	.byte	0x3f
	.zero		1


	//   ....[35]....
        /*02b0*/ 	.word	0x00007f90
        /*02b4*/ 	.word	0x00000009
        /*02b8*/ 	.word	0x00000000
        /*02bc*/ 	.short	0x010a
        /*02be*/ 	.byte	0x3f
	.zero		1


	//   ....[36]....
        /*02c0*/ 	.word	0x00007fe0
        /*02c4*/ 	.word	0x00000006
        /*02c8*/ 	.word	0x00000000
        /*02cc*/ 	.short	0x010a
        /*02ce*/ 	.byte	0x3f
	.zero		1


	//   ....[37]....
        /*02d0*/ 	.word	0x00008030
        /*02d4*/ 	.word	0x00000009
        /*02d8*/ 	.word	0x00000000
        /*02dc*/ 	.short	0x010a
        /*02de*/ 	.byte	0x3f
	.zero		1


	//   ....[38]....
        /*02e0*/ 	.word	0x00008080
        /*02e4*/ 	.word	0x00000006
        /*02e8*/ 	.word	0x00000000
        /*02ec*/ 	.short	0x010a
        /*02ee*/ 	.byte	0x3f
	.zero		1


	//   ....[39]....
        /*02f0*/ 	.word	0x000080d0
        /*02f4*/ 	.word	0x00000009
        /*02f8*/ 	.word	0x00000000
        /*02fc*/ 	.short	0x010a
        /*02fe*/ 	.byte	0x3f
	.zero		1


	//----- nvinfo : EIATTR_NUM_MBARRIERS
	.align		4
.L_35:
        /*0300*/ 	.byte	0x03, 0x38
        /*0302*/ 	.short	0x0010


	//----- nvinfo : EIATTR_EXIT_INSTR_OFFSETS
	.align		4
        /*0304*/ 	.byte	0x04, 0x1c
        /*0306*/ 	.short	(.L_37 - .L_36)


	//   ....[0]....
.L_36:
        /*0308*/ 	.word	0x000006c0


	//   ....[1]....
        /*030c*/ 	.word	0x00000f80


	//   ....[2]....
        /*0310*/ 	.word	0x000065c0


	//   ....[3]....
        /*0314*/ 	.word	0x00006bf0


	//   ....[4]....
        /*0318*/ 	.word	0x00007d30


	//----- nvinfo : EIATTR_MAX_THREADS
	.align		4
.L_37:
        /*031c*/ 	.byte	0x04, 0x05
        /*031e*/ 	.short	(.L_39 - .L_38)
.L_38:
        /*0320*/ 	.word	0x00000180
        /*0324*/ 	.word	0x00000001
        /*0328*/ 	.word	0x00000001


	//----- nvinfo : EIATTR_CRS_STACK_SIZE
	.align		4
.L_39:
        /*032c*/ 	.byte	0x04, 0x1e
        /*032e*/ 	.short	(.L_41 - .L_40)
.L_40:
        /*0330*/ 	.word	0x00000000


	//----- nvinfo : EIATTR_CBANK_PARAM_SIZE
	.align		4
.L_41:
        /*0334*/ 	.byte	0x03, 0x19
        /*0336*/ 	.short	0x0470


	//----- nvinfo : EIATTR_PARAM_CBANK
	.align		4
        /*0338*/ 	.byte	0x04, 0x0a
        /*033a*/ 	.short	(.L_43 - .L_42)
	.align		4
.L_42:
        /*033c*/ 	.word	index@(.nv.constant0._ZN7cutlass13device_kernelINS_4gemm6kernel13GemmUniversalIN4cute5tupleIJiiiiEEENS1_10collective13CollectiveMmaINS1_34MainloopSm90TmaGmmaWarpSpecializedILi7ENS5_IJNS4_1CILi1EEESB_SB_EEENS1_35KernelTmaWarpSpecializedCooperativeEEENS5_IJNSA_ILi128EEESF_NSA_ILi64EEEEEENS_6half_tENS5_IJlSB_lEEESI_SJ_NS4_8TiledMMAINS4_8MMA_AtomIJNS4_4SM904GMMA26MMA_64x128x16_F32F16F16_SSILNSN_5MajorE0ELSP_0ELNSN_7ScaleInE1ELSQ_1EEEEEENS4_6LayoutINS5_IJNSA_ILi2EEESB_SB_EEENS5_IJSB_NSA_ILi0EEESW_EEEEENS5_IJNS4_10UnderscoreESZ_SZ_EEEEENS4_13SM90_TMA_LOADENS4_14ComposedLayoutINS4_7SwizzleILi3ELi4ELi3EEENS4_18smem_ptr_flag_bitsILi16EEENST_INS5_IJNSA_ILi8EEESG_EEENS5_IJSG_SB_EEEEEEEvNS4_8identityES12_S1C_vS1D_EENS_8epilogue10collective6detail29Sm90TmaWarpSpecializedAdapterINS1G_15DefaultEpilogueISI_SJ_SJ_NS1F_6thread17LinearCombinationISI_Li1EffLNS1K_9ScaleType4KindE0ELNS_15FloatRoundStyleE2ESI_EENS1_15EpilogueDefaultEEEEEvvEEEEvNT_6ParamsE)
        /*0340*/ 	.short	0x0210
        /*0342*/ 	.short	0x0470


	//----- nvinfo : EIATTR_SW_WAR
	.align		4
.L_43:
        /*0344*/ 	.byte	0x04, 0x36
        /*0346*/ 	.short	(.L_45 - .L_44)
.L_44:
        /*0348*/ 	.word	0x00000008
.L_45:


//--------------------- .nv.callgraph             --------------------------
	.section	.nv.callgraph,"",@"SHT_CUDA_CALLGRAPH"
	.align	4
	.sectionentsize	8
	.align		4
        /*0000*/ 	.word	0x00000000
	.align		4
        /*0004*/ 	.word	0xffffffff
	.align		4
        /*0008*/ 	.word	index@(_ZN7cutlass13device_kernelINS_4gemm6kernel13GemmUniversalIN4cute5tupleIJiiiiEEENS1_10collective13CollectiveMmaINS1_34MainloopSm90TmaGmmaWarpSpecializedILi7ENS5_IJNS4_1CILi1EEESB_SB_EEENS1_35KernelTmaWarpSpecializedCooperativeEEENS5_IJNSA_ILi128EEESF_NSA_ILi64EEEEEENS_6half_tENS5_IJlSB_lEEESI_SJ_NS4_8TiledMMAINS4_8MMA_AtomIJNS4_4SM904GMMA26MMA_64x128x16_F32F16F16_SSILNSN_5MajorE0ELSP_0ELNSN_7ScaleInE1ELSQ_1EEEEEENS4_6LayoutINS5_IJNSA_ILi2EEESB_SB_EEENS5_IJSB_NSA_ILi0EEESW_EEEEENS5_IJNS4_10UnderscoreESZ_SZ_EEEEENS4_13SM90_TMA_LOADENS4_14ComposedLayoutINS4_7SwizzleILi3ELi4ELi3EEENS4_18smem_ptr_flag_bitsILi16EEENST_INS5_IJNSA_ILi8EEESG_EEENS5_IJSG_SB_EEEEEEEvNS4_8identityES12_S1C_vS1D_EENS_8epilogue10collective6detail29Sm90TmaWarpSpecializedAdapterINS1G_15DefaultEpilogueISI_SJ_SJ_NS1F_6thread17LinearCombinationISI_Li1EffLNS1K_9ScaleType4KindE0ELNS_15FloatRoundStyleE2ESI_EENS1_15EpilogueDefaultEEEEEvvEEEEvNT_6ParamsE)
	.align		4
        /*000c*/ 	.word	index@(__assertfail)
	.align		4
        /*0010*/ 	.word	0x00000000
	.align		4
        /*0014*/ 	.word	0xfffffffe
	.align		4
        /*0018*/ 	.word	0x00000000
	.align		4
        /*001c*/ 	.word	0xfffffffd
	.align		4
        /*0020*/ 	.word	0x00000000
	.align		4
        /*0024*/ 	.word	0xfffffffc


//--------------------- .nv.constant4             --------------------------
	.section	.nv.constant4,"a",@progbits
	.align	8
	.align		8
.nv.constant4:
        /*0000*/ 	.dword	__assertfail
	.align		8
        /*0008*/ 	.dword	__unnamed_1
	.align		8
        /*0010*/ 	.dword	_ZN40_INTERNAL_62acddbd_4_k_cu_23e02e8b_169714cuda3std3__45__cpo5beginE
	.align		8
        /*0018*/ 	.dword	_ZN40_INTERNAL_62acddbd_4_k_cu_23e02e8b_169714cuda3std3__45__cpo3endE
	.align		8
        /*0020*/ 	.dword	_ZN40_INTERNAL_62acddbd_4_k_cu_23e02e8b_169714cuda3std3__45__cpo6cbeginE
	.align		8
        /*0028*/ 	.dword	_ZN40_INTERNAL_62acddbd_4_k_cu_23e02e8b_169714cuda3std3__45__cpo4cendE
	.align		8
        /*0030*/ 	.dword	_ZN40_INTERNAL_62acddbd_4_k_cu_23e02e8b_169714cuda3std3__442_GLOBAL__N__62acddbd_4_k_cu_23e02e8b_169716ignoreE
	.align		8
        /*0038*/ 	.dword	_ZN40_INTERNAL_62acddbd_4_k_cu_23e02e8b_169714cuda3std3__419piecewise_constructE
	.align		8
        /*0040*/ 	.dword	_ZN40_INTERNAL_62acddbd_4_k_cu_23e02e8b_169714cuda3std3__48in_placeE
	.align		8
        /*0048*/ 	.dword	_ZN40_INTERNAL_62acddbd_4_k_cu_23e02e8b_169714cuda3std6ranges3__45__cpo4swapE
	.align		8
        /*0050*/ 	.dword	_ZN40_INTERNAL_62acddbd_4_k_cu_23e02e8b_169714cuda3std6ranges3__45__cpo9iter_moveE
	.align		8
        /*0058*/ 	.dword	_ZN40_INTERNAL_62acddbd_4_k_cu_23e02e8b_169714cute7productE
	.align		8
        /*0060*/ 	.dword	_ZN40_INTERNAL_62acddbd_4_k_cu_23e02e8b_169714cute1_E
	.align		8
        /*0068*/ 	.dword	$str$22
	.align		8
        /*0070*/ 	.dword	$str$23


//--------------------- .text._ZN7cutlass13device_kernelINS_4gemm6kernel13GemmUniversalIN4cute5tupleIJiiiiEEENS1_10collective13CollectiveMmaINS1_34MainloopSm90TmaGmmaWarpSpecializedILi7ENS5_IJNS4_1CILi1EEESB_SB_EEENS1_35KernelTmaWarpSpecializedCooperativeEEENS5_IJNSA_ILi128EEESF_NSA_ILi64EEEEEENS_6half_tENS5_IJlSB_lEEESI_SJ_NS4_8TiledMMAINS4_8MMA_AtomIJNS4_4SM904GMMA26MMA_64x128x16_F32F16F16_SSILNSN_5MajorE0ELSP_0ELNSN_7ScaleInE1ELSQ_1EEEEEENS4_6LayoutINS5_IJNSA_ILi2EEESB_SB_EEENS5_IJSB_NSA_ILi0EEESW_EEEEENS5_IJNS4_10UnderscoreESZ_SZ_EEEEENS4_13SM90_TMA_LOADENS4_14ComposedLayoutINS4_7SwizzleILi3ELi4ELi3EEENS4_18smem_ptr_flag_bitsILi16EEENST_INS5_IJNSA_ILi8EEESG_EEENS5_IJSG_SB_EEEEEEEvNS4_8identityES12_S1C_vS1D_EENS_8epilogue10collective6detail29Sm90TmaWarpSpecializedAdapterINS1G_15DefaultEpilogueISI_SJ_SJ_NS1F_6thread17LinearCombinationISI_Li1EffLNS1K_9ScaleType4KindE0ELNS_15FloatRoundStyleE2ESI_EENS1_15EpilogueDefaultEEEEEvvEEEEvNT_6ParamsE --------------------------
	.section	.text._ZN7cutlass13device_kernelINS_4gemm6kernel13GemmUniversalIN4cute5tupleIJiiiiEEENS1_10collective13CollectiveMmaINS1_34MainloopSm90TmaGmmaWarpSpecializedILi7ENS5_IJNS4_1CILi1EEESB_SB_EEENS1_35KernelTmaWarpSpecializedCooperativeEEENS5_IJNSA_ILi128EEESF_NSA_ILi64EEEEEENS_6half_tENS5_IJlSB_lEEESI_SJ_NS4_8TiledMMAINS4_8MMA_AtomIJNS4_4SM904GMMA26MMA_64x128x16_F32F16F16_SSILNSN_5MajorE0ELSP_0ELNSN_7ScaleInE1ELSQ_1EEEEEENS4_6LayoutINS5_IJNSA_ILi2EEESB_SB_EEENS5_IJSB_NSA_ILi0EEESW_EEEEENS5_IJNS4_10UnderscoreESZ_SZ_EEEEENS4_13SM90_TMA_LOADENS4_14ComposedLayoutINS4_7SwizzleILi3ELi4ELi3EEENS4_18smem_ptr_flag_bitsILi16EEENST_INS5_IJNSA_ILi8EEESG_EEENS5_IJSG_SB_EEEEEEEvNS4_8identityES12_S1C_vS1D_EENS_8epilogue10collective6detail29Sm90TmaWarpSpecializedAdapterINS1G_15DefaultEpilogueISI_SJ_SJ_NS1F_6thread17LinearCombinationISI_Li1EffLNS1K_9ScaleType4KindE0ELNS_15FloatRoundStyleE2ESI_EENS1_15EpilogueDefaultEEEEEvvEEEEvNT_6ParamsE,"ax",@progbits
	.align	128
.text._ZN7cutlass13device_kernelINS_4gemm6kernel13GemmUniversalIN4cute5tupleIJiiiiEEENS1_10collective13CollectiveMmaINS1_34MainloopSm90TmaGmmaWarpSpecializedILi7ENS5_IJNS4_1CILi1EEESB_SB_EEENS1_35KernelTmaWarpSpecializedCooperativeEEENS5_IJNSA_ILi128EEESF_NSA_ILi64EEEEEENS_6half_tENS5_IJlSB_lEEESI_SJ_NS4_8TiledMMAINS4_8MMA_AtomIJNS4_4SM904GMMA26MMA_64x128x16_F32F16F16_SSILNSN_5MajorE0ELSP_0ELNSN_7ScaleInE1ELSQ_1EEEEEENS4_6LayoutINS5_IJNSA_ILi2EEESB_SB_EEENS5_IJSB_NSA_ILi0EEESW_EEEEENS5_IJNS4_10UnderscoreESZ_SZ_EEEEENS4_13SM90_TMA_LOADENS4_14ComposedLayoutINS4_7SwizzleILi3ELi4ELi3EEENS4_18smem_ptr_flag_bitsILi16EEENST_INS5_IJNSA_ILi8EEESG_EEENS5_IJSG_SB_EEEEEEEvNS4_8identityES12_S1C_vS1D_EENS_8epilogue10collective6detail29Sm90TmaWarpSpecializedAdapterINS1G_15DefaultEpilogueISI_SJ_SJ_NS1F_6thread17LinearCombinationISI_Li1EffLNS1K_9ScaleType4KindE0ELNS_15FloatRoundStyleE2ESI_EENS1_15EpilogueDefaultEEEEEvvEEEEvNT_6ParamsE:
        .type           _ZN7cutlass13device_kernelINS_4gemm6kernel13GemmUniversalIN4cute5tupleIJiiiiEEENS1_10collective13CollectiveMmaINS1_34MainloopSm90TmaGmmaWarpSpecializedILi7ENS5_IJNS4_1CILi1EEESB_SB_EEENS1_35KernelTmaWarpSpecializedCooperativeEEENS5_IJNSA_ILi128EEESF_NSA_ILi64EEEEEENS_6half_tENS5_IJlSB_lEEESI_SJ_NS4_8TiledMMAINS4_8MMA_AtomIJNS4_4SM904GMMA26MMA_64x128x16_F32F16F16_SSILNSN_5MajorE0ELSP_0ELNSN_7ScaleInE1ELSQ_1EEEEEENS4_6LayoutINS5_IJNSA_ILi2EEESB_SB_EEENS5_IJSB_NSA_ILi0EEESW_EEEEENS5_IJNS4_10UnderscoreESZ_SZ_EEEEENS4_13SM90_TMA_LOADENS4_14ComposedLayoutINS4_7SwizzleILi3ELi4ELi3EEENS4_18smem_ptr_flag_bitsILi16EEENST_INS5_IJNSA_ILi8EEESG_EEENS5_IJSG_SB_EEEEEEEvNS4_8identityES12_S1C_vS1D_EENS_8epilogue10collective6detail29Sm90TmaWarpSpecializedAdapterINS1G_15DefaultEpilogueISI_SJ_SJ_NS1F_6thread17LinearCombinationISI_Li1EffLNS1K_9ScaleType4KindE0ELNS_15FloatRoundStyleE2ESI_EENS1_15EpilogueDefaultEEEEEvvEEEEvNT_6ParamsE,@function
        .size           _ZN7cutlass13device_kernelINS_4gemm6kernel13GemmUniversalIN4cute5tupleIJiiiiEEENS1_10collective13CollectiveMmaINS1_34MainloopSm90TmaGmmaWarpSpecializedILi7ENS5_IJNS4_1CILi1EEESB_SB_EEENS1_35KernelTmaWarpSpecializedCooperativeEEENS5_IJNSA_ILi128EEESF_NSA_ILi64EEEEEENS_6half_tENS5_IJlSB_lEEESI_SJ_NS4_8TiledMMAINS4_8MMA_AtomIJNS4_4SM904GMMA26MMA_64x128x16_F32F16F16_SSILNSN_5MajorE0ELSP_0ELNSN_7ScaleInE1ELSQ_1EEEEEENS4_6LayoutINS5_IJNSA_ILi2EEESB_SB_EEENS5_IJSB_NSA_ILi0EEESW_EEEEENS5_IJNS4_10UnderscoreESZ_SZ_EEEEENS4_13SM90_TMA_LOADENS4_14ComposedLayoutINS4_7SwizzleILi3ELi4ELi3EEENS4_18smem_ptr_flag_bitsILi16EEENST_INS5_IJNSA_ILi8EEESG_EEENS5_IJSG_SB_EEEEEEEvNS4_8identityES12_S1C_vS1D_EENS_8epilogue10collective6detail29Sm90TmaWarpSpecializedAdapterINS1G_15DefaultEpilogueISI_SJ_SJ_NS1F_6thread17LinearCombinationISI_Li1EffLNS1K_9ScaleType4KindE0ELNS_15FloatRoundStyleE2ESI_EENS1_15EpilogueDefaultEEEEEvvEEEEvNT_6ParamsE,(.L_x_200 - _ZN7cutlass13device_kernelINS_4gemm6kernel13GemmUniversalIN4cute5tupleIJiiiiEEENS1_10collective13CollectiveMmaINS1_34MainloopSm90TmaGmmaWarpSpecializedILi7ENS5_IJNS4_1CILi1EEESB_SB_EEENS1_35KernelTmaWarpSpecializedCooperativeEEENS5_IJNSA_ILi128EEESF_NSA_ILi64EEEEEENS_6half_tENS5_IJlSB_lEEESI_SJ_NS4_8TiledMMAINS4_8MMA_AtomIJNS4_4SM904GMMA26MMA_64x128x16_F32F16F16_SSILNSN_5MajorE0ELSP_0ELNSN_7ScaleInE1ELSQ_1EEEEEENS4_6LayoutINS5_IJNSA_ILi2EEESB_SB_EEENS5_IJSB_NSA_ILi0EEESW_EEEEENS5_IJNS4_10UnderscoreESZ_SZ_EEEEENS4_13SM90_TMA_LOADENS4_14ComposedLayoutINS4_7SwizzleILi3ELi4ELi3EEENS4_18smem_ptr_flag_bitsILi16EEENST_INS5_IJNSA_ILi8EEESG_EEENS5_IJSG_SB_EEEEEEEvNS4_8identityES12_S1C_vS1D_EENS_8epilogue10collective6detail29Sm90TmaWarpSpecializedAdapterINS1G_15DefaultEpilogueISI_SJ_SJ_NS1F_6thread17LinearCombinationISI_Li1EffLNS1K_9ScaleType4KindE0ELNS_15FloatRoundStyleE2ESI_EENS1_15EpilogueDefaultEEEEEvvEEEEvNT_6ParamsE)
        .other          _ZN7cutlass13device_kernelINS_4gemm6kernel13GemmUniversalIN4cute5tupleIJiiiiEEENS1_10collective13CollectiveMmaINS1_34MainloopSm90TmaGmmaWarpSpecializedILi7ENS5_IJNS4_1CILi1EEESB_SB_EEENS1_35KernelTmaWarpSpecializedCooperativeEEENS5_IJNSA_ILi128EEESF_NSA_ILi64EEEEEENS_6half_tENS5_IJlSB_lEEESI_SJ_NS4_8TiledMMAINS4_8MMA_AtomIJNS4_4SM904GMMA26MMA_64x128x16_F32F16F16_SSILNSN_5MajorE0ELSP_0ELNSN_7ScaleInE1ELSQ_1EEEEEENS4_6LayoutINS5_IJNSA_ILi2EEESB_SB_EEENS5_IJSB_NSA_ILi0EEESW_EEEEENS5_IJNS4_10UnderscoreESZ_SZ_EEEEENS4_13SM90_TMA_LOADENS4_14ComposedLayoutINS4_7SwizzleILi3ELi4ELi3EEENS4_18smem_ptr_flag_bitsILi16EEENST_INS5_IJNSA_ILi8EEESG_EEENS5_IJSG_SB_EEEEEEEvNS4_8identityES12_S1C_vS1D_EENS_8epilogue10collective6detail29Sm90TmaWarpSpecializedAdapterINS1G_15DefaultEpilogueISI_SJ_SJ_NS1F_6thread17LinearCombinationISI_Li1EffLNS1K_9ScaleType4KindE0ELNS_15FloatRoundStyleE2ESI_EENS1_15EpilogueDefaultEEEEEvvEEEEvNT_6ParamsE,@"STO_CUDA_ENTRY STV_DEFAULT"
_ZN7cutlass13device_kernelINS_4gemm6kernel13GemmUniversalIN4cute5tupleIJiiiiEEENS1_10collective13CollectiveMmaINS1_34MainloopSm90TmaGmmaWarpSpecializedILi7ENS5_IJNS4_1CILi1EEESB_SB_EEENS1_35KernelTmaWarpSpecializedCooperativeEEENS5_IJNSA_ILi128EEESF_NSA_ILi64EEEEEENS_6half_tENS5_IJlSB_lEEESI_SJ_NS4_8TiledMMAINS4_8MMA_AtomIJNS4_4SM904GMMA26MMA_64x128x16_F32F16F16_SSILNSN_5MajorE0ELSP_0ELNSN_7ScaleInE1ELSQ_1EEEEEENS4_6LayoutINS5_IJNSA_ILi2EEESB_SB_EEENS5_IJSB_NSA_ILi0EEESW_EEEEENS5_IJNS4_10UnderscoreESZ_SZ_EEEEENS4_13SM90_TMA_LOADENS4_14ComposedLayoutINS4_7SwizzleILi3ELi4ELi3EEENS4_18smem_ptr_flag_bitsILi16EEENST_INS5_IJNSA_ILi8EEESG_EEENS5_IJSG_SB_EEEEEEEvNS4_8identityES12_S1C_vS1D_EENS_8epilogue10collective6detail29Sm90TmaWarpSpecializedAdapterINS1G_15DefaultEpilogueISI_SJ_SJ_NS1F_6thread17LinearCombinationISI_Li1EffLNS1K_9ScaleType4KindE0ELNS_15FloatRoundStyleE2ESI_EENS1_15EpilogueDefaultEEEEEvvEEEEvNT_6ParamsE:
[----:B------:R-:W0:Y:S01]  /*0000*/  LDC R1, c[0x0][0x28] ;  /* 0x00000a00ff017b82 */ /* 0x000e220000000800 */
[----:B------:R-:W1:Y:S01]  /*0010*/  S2R R3, SR_TID.X ;  /* 0x0000000000037919 */ /* 0x000e620000002100 */
[----:B------:R-:W-:Y:S01]  /*0020*/  ELECT P0, URZ, PT ;  /* 0x00000000003f782f */ /* 0x000fe20003800000 */
[----:B------:R-:W-:Y:S01]  /*0030*/  BSSY B0, `(.L_x_0) ;  /* 0x000000f000007945 */ /* 0x000fe20003800000 */
[--C-:B-1----:R-:W-:Y:S02]  /*0040*/  SHF.R.U32.HI R0, RZ, 0x5, R3.reuse ;  /* 0x00000005ff007819 */ /* 0x102fe40000011603 */
[----:B------:R-:W-:-:S03]  /*0050*/  SHF.R.U32.HI R14, RZ, 0x7, R3 ;  /* 0x00000007ff0e7819 */ /* 0x000fc60000011603 */
[----:B------:R-:W1:Y:S04]  /*0060*/  SHFL.IDX PT, R4, R0, RZ, 0x1f ;  /* 0x00001fff00047589 */ /* 0x000e6800000e0000 */
[----:B------:R2:W3:Y:S01]  /*0070*/  SHFL.IDX PT, R10, R14, RZ, 0x1f ;  /* 0x00001fff0e0a7589 */ /* 0x0004e200000e0000 */
[----:B-1----:R-:W-:-:S13]  /*0080*/  ISETP.NE.OR P0, PT, R4, RZ, !P0 ;  /* 0x000000ff0400720c */ /* 0x002fda0004705670 */
[----:B0-23--:R-:W-:Y:S05]  /*0090*/  @P0 BRA `(.L_x_1) ;  /* 0x0000000000200947 */ /* 0x00dfea0003800000 */
[----:B------:R-:W-:Y:S02]  /*00a0*/  ULDC.64 UR4, c[0x0][0x198] ;  /* 0x0000660000047ab9 */ /* 0x000fe40000000a00 */
[----:B------:R-:W-:Y:S02]  /*00b0*/  UIADD3 UR6, UP0, UR4, 0xf0, URZ ;  /* 0x000000f004067890 */ /* 0x000fe4000ff1e03f */
[----:B------:R-:W-:Y:S02]  /*00c0*/  UIADD3 UR4, UP1, UR4, 0x1f0, URZ ;  /* 0x000001f004047890 */ /* 0x000fe4000ff3e03f */
[----:B------:R-:W-:Y:S02]  /*00d0*/  UIADD3.X UR7, URZ, UR5, URZ, UP0, !UPT ;  /* 0x000000053f077290 */ /* 0x000fe400087fe43f */
[----:B------:R-:W-:-:S07]  /*00e0*/  UIADD3.X UR5, URZ, UR5, URZ, UP1, !UPT ;  /* 0x000000053f057290 */ /* 0x000fce0008ffe43f */
[----:B------:R0:W-:Y:S02]  /*00f0*/  UTMACCTL.PF [UR6] ;  /* 0x00000000060079b9 */ /* 0x0001e40008040000 */
[----:B------:R0:W-:Y:S02]  /*0100*/  UTMACCTL.PF [UR4] ;  /* 0x00000000040079b9 */ /* 0x0001e40008040000 */
[----:B0-----:R-:W-:Y:S01]  /*0110*/  NOP ;  /* 0x0000000000007918 */ /* 0x001fe20000000000 */
.L_x_1:
[----:B------:R-:W-:Y:S05]  /*0120*/  BSYNC B0 ;  /* 0x0000000000007941 */ /* 0x000fea0003800000 */
.L_x_0:
[----:B------:R-:W0:Y:S02]  /*0130*/  SHFL.IDX PT, R2, R0, RZ, 0x1f ;  /* 0x00001fff00027589 */ /* 0x000e2400000e0000 */
[----:B0-----:R-:W-:-:S13]  /*0140*/  ISETP.NE.AND P0, PT, R2, RZ, PT ;  /* 0x000000ff0200720c */ /* 0x001fda0003f05270 */
[----:B------:R-:W-:Y:S05]  /*0150*/  @P0 BRA `(.L_x_2) ;  /* 0x0000000000700947 */ /* 0x000fea0003800000 */
[----:B------:R-:W0:Y:S01]  /*0160*/  S2UR UR8, SR_CgaCtaId ;  /* 0x00000000000879c3 */ /* 0x000e220000008800 */
[----:B------:R-:W-:Y:S01]  /*0170*/  UMOV UR4, 0x400 ;  /* 0x0000040000047882 */ /* 0x000fe20000000000 */
[----:B------:R-:W-:Y:S01]  /*0180*/  UMOV UR5, 0x1 ;  /* 0x0000000100057882 */ /* 0x000fe20000000000 */
[----:B------:R-:W-:Y:S01]  /*0190*/  UMOV UR6, 0x100 ;  /* 0x0000010000067882 */ /* 0x000fe20000000000 */
[----:B------:R-:W-:Y:S01]  /*01a0*/  ELECT P0, URZ, PT ;  /* 0x00000000003f782f */ /* 0x000fe20003800000 */
[----:B------:R-:W-:-:S04]  /*01b0*/  UIADD3 UR6, -UR6, 0x100000, URZ ;  /* 0x0010000006067890 */ /* 0x000fc8000fffe13f */
[----:B------:R-:W-:Y:S02]  /*01c0*/  USHF.L.U32 UR7, UR6, 0xb, URZ ;  /* 0x0000000b06077899 */ /* 0x000fe4000800063f */
[----:B------:R-:W-:Y:S02]  /*01d0*/  USHF.L.U32 UR6, UR6, 0x1, URZ ;  /* 0x0000000106067899 */ /* 0x000fe4000800063f */
[----:B0-----:R-:W-:Y:S02]  /*01e0*/  ULEA UR8, UR8, UR4, 0x18 ;  /* 0x0000000408087291 */ /* 0x001fe4000f8ec03f */
[----:B------:R-:W-:-:S04]  /*01f0*/  UIADD3 UR4, -UR5, 0x100000, URZ ;  /* 0x0010000005047890 */ /* 0x000fc8000fffe13f */
[----:B------:R-:W-:Y:S02]  /*0200*/  USHF.L.U32 UR5, UR4, 0xb, URZ ;  /* 0x0000000b04057899 */ /* 0x000fe4000800063f */
[----:B------:R-:W-:Y:S01]  /*0210*/  USHF.L.U32 UR4, UR4, 0x1, URZ ;  /* 0x0000000104047899 */ /* 0x000fe2000800063f */
[----:B------:R-:W0:Y:S11]  /*0220*/  FENCE.VIEW.ASYNC.S ;  /* 0x00000000000073c6 */ /* 0x000e360000000000 */
[----:B0-----:R0:W1:Y:S01]  /*0230*/  SYNCS.EXCH.64 URZ, [UR8], UR4 ;  /* 0x00000004083f75b2 */ /* 0x0010620008000100 */
[----:B------:R0:W2:Y:S01]  /*0240*/  SYNCS.EXCH.64 URZ, [UR8+0x38], UR6 ;  /* 0x00003806083f75b2 */ /* 0x0000a20008000100 */
[----:B------:R0:W3:Y:S01]  /*0250*/  SYNCS.EXCH.64 URZ, [UR8+0x8], UR4 ;  /* 0x00000804083f75b2 */ /* 0x0000e20008000100 */
[----:B------:R0:W4:Y:S01]  /*0260*/  SYNCS.EXCH.64 URZ, [UR8+0x40], UR6 ;  /* 0x00004006083f75b2 */ /* 0x0001220008000100 */
[----:B------:R0:W0:Y:S01]  /*0270*/  SYNCS.EXCH.64 URZ, [UR8+0x10], UR4 ;  /* 0x00001004083f75b2 */ /* 0x0000220008000100 */
        /* <DEDUP_REMOVED lines=9> */
[----:B------:R-:W-:Y:S01]  /*0310*/  NOP ;  /* 0x0000000000007918 */ /* 0x000fe20000000000 */
.L_x_2:
[----:B------:R-:W5:Y:S01]  /*0320*/  SHFL.IDX PT, R0, R0, RZ, 0x1f ;  /* 0x00001fff00007589 */ /* 0x000f6200000e0000 */
[----:B------:R-:W-:Y:S01]  /*0330*/  ELECT P0, URZ, PT ;  /* 0x00000000003f782f */ /* 0x000fe20003800000 */
[----:B------:R-:W1:Y:S01]  /*0340*/  LDC R2, c[0x0][0x65c] ;  /* 0x00019700ff027b82 */ /* 0x000e620000000800 */
[----:B------:R-:W-:Y:S01]  /*0350*/  SHF.R.S32.HI R7, RZ, 0x1f, R4 ;  /* 0x0000001fff077819 */ /* 0x000fe20000011404 */
[----:B------:R-:W2:Y:S01]  /*0360*/  S2R R5, SR_CTAID.Y ;  /* 0x0000000000057919 */ /* 0x000ea20000002600 */
[----:B0-----:R-:W-:Y:S01]  /*0370*/  UMOV UR4, 0x20 ;  /* 0x0000002000047882 */ /* 0x001fe20000000000 */
[----:B------:R-:W-:Y:S01]  /*0380*/  NOP ;  /* 0x0000000000007918 */ /* 0x000fe20000000000 */
[----:B------:R-:W-:Y:S01]  /*0390*/  LEA.HI R7, R7, R4, RZ, 0x2 ;  /* 0x0000000407077211 */ /* 0x000fe200078f10ff */
[----:B------:R-:W0:Y:S01]  /*03a0*/  S2R R6, SR_CTAID.X ;  /* 0x0000000000067919 */ /* 0x000e220000002500 */
[----:B------:R-:W-:Y:S01]  /*03b0*/  ISETP.NE.AND P2, PT, R10, RZ, PT ;  /* 0x000000ff0a00720c */ /* 0x000fe20003f45270 */
[----:B------:R-:W-:Y:S01]  /*03c0*/  NOP ;  /* 0x0000000000007918 */ /* 0x000fe20000000000 */
[----:B------:R-:W-:-:S02]  /*03d0*/  LOP3.LUT R7, R7, 0xfffffffc, RZ, 0xc0, !PT ;  /* 0xfffffffc07077812 */ /* 0x000fc400078ec0ff */
[----:B-----5:R-:W-:Y:S02]  /*03e0*/  ISETP.NE.OR P0, PT, R0, RZ, !P0 ;  /* 0x000000ff0000720c */ /* 0x020fe40004705670 */
[----:B-1----:R-:W-:-:S04]  /*03f0*/  ISETP.NE.AND P3, PT, R2, 0x1, PT ;  /* 0x000000010200780c */ /* 0x002fc80003f65270 */
[----:B------:R-:W-:Y:S01]  /*0400*/  P2R R0, PR, RZ, 0x8 ;  /* 0x00000008ff007803 */ /* 0x000fe20000000000 */
[----:B------:R-:W-:Y:S01]  /*0410*/  IMAD.IADD R0, R4, 0x1, -R7 ;  /* 0x0000000104007824 */ /* 0x000fe200078e0a07 */
[----:B------:R-:W-:Y:S01]  /*0420*/  LOP3.LUT R4, R3, 0x7f, RZ, 0xc0, !PT ;  /* 0x0000007f03047812 */ /* 0x000fe200078ec0ff */
[----:B------:R-:W-:-:S03]  /*0430*/  IMAD.MOV.U32 R7, RZ, RZ, RZ ;  /* 0x000000ffff077224 */ /* 0x000fc600078e00ff */
[----:B------:R-:W-:Y:S01]  /*0440*/  ISETP.NE.AND P1, PT, R0, 0x3, PT ;  /* 0x000000030000780c */ /* 0x000fe20003f25270 */
[----:B------:R-:W-:Y:S01]  /*0450*/  VOTEU.ALL UP0, P0 ;  /* 0x00000000003f7886 */ /* 0x000fe20000000000 */
[----:B------:R-:W-:Y:S01]  /*0460*/  VOTEU.ALL UP1, P0 ;  /* 0x00000000003f7886 */ /* 0x000fe20000020000 */
[----:B------:R-:W0:Y:S01]  /*0470*/  @P3 LDC R17, c[0x0][0x10] ;  /* 0x00000400ff113b82 */ /* 0x000e220000000800 */
[----:B--2---:R-:W-:Y:S02]  /*0480*/  @P3 IMAD.MOV.U32 R8, RZ, RZ, R5 ;  /* 0x000000ffff083224 */ /* 0x004fe400078e0005 */
[----:B------:R-:W-:Y:S01]  /*0490*/  @!UP0 UMOV UR6, 0x400 ;  /* 0x0000040000068882 */ /* 0x000fe20000000000 */
[----:B------:R-:W-:-:S04]  /*04a0*/  @!UP0 UIADD3 UR4, -UR4, 0x100000, URZ ;  /* 0x0010000004048890 */ /* 0x000fc8000fffe13f */
[----:B------:R-:W-:Y:S02]  /*04b0*/  @!UP0 USHF.L.U32 UR5, UR4, 0xb, URZ ;  /* 0x0000000b04058899 */ /* 0x000fe4000800063f */
[----:B------:R-:W-:Y:S01]  /*04c0*/  @!UP0 USHF.L.U32 UR4, UR4, 0x1, URZ ;  /* 0x0000000104048899 */ /* 0x000fe2000800063f */
[----:B------:R-:W-:Y:S01]  /*04d0*/  @P3 IMAD.MOV.U32 R9, RZ, RZ, RZ ;  /* 0x000000ffff093224 */ /* 0x000fe200078e00ff */
[----:B------:R-:W1:Y:S08]  /*04e0*/  @!UP0 S2UR UR7, SR_CgaCtaId ;  /* 0x00000000000789c3 */ /* 0x000e700000008800 */
[----:B------:R-:W2:Y:S01]  /*04f0*/  @!P3 LDC R11, c[0x0][0xc] ;  /* 0x00000300ff0bbb82 */ /* 0x000ea20000000800 */
[----:B0-----:R-:W-:Y:S01]  /*0500*/  @P3 IMAD.WIDE.U32 R16, R6, R17, R8 ;  /* 0x0000001106103225 */ /* 0x001fe200078e0008 */
[----:B-1----:R-:W-:Y:S01]  /*0510*/  @!UP0 ULEA UR8, UR7, UR6, 0x18 ;  /* 0x0000000607088291 */ /* 0x002fe2000f8ec03f */
[----:B------:R-:W-:-:S02]  /*0520*/  VOTEU.ALL UP0, P0 ;  /* 0x00000000003f7886 */ /* 0x000fc40000000000 */
[----:B------:R-:W-:Y:S01]  /*0530*/  ULDC UR6, c[0x0][0xc] ;  /* 0x0000030000067ab9 */ /* 0x000fe20000000800 */
[----:B------:R-:W-:Y:S01]  /*0540*/  ISETP.EQ.OR P0, PT, R0, RZ, !P1 ;  /* 0x000000ff0000720c */ /* 0x000fe20004f02670 */
[----:B------:R-:W-:-:S03]  /*0550*/  ULDC UR7, c[0x0][0x10] ;  /* 0x0000040000077ab9 */ /* 0x000fc60000000800 */
[C---:B------:R-:W-:Y:S01]  /*0560*/  ISETP.EQ.AND P0, PT, R10.reuse, RZ, P0 ;  /* 0x000000ff0a00720c */ /* 0x040fe20000702270 */
[----:B------:R-:W-:Y:S02]  /*0570*/  VIADD R10, R10, 0xffffffff ;  /* 0xffffffff0a0a7836 */ /* 0x000fe40000000000 */
[----:B--2---:R-:W-:Y:S01]  /*0580*/  @!P3 IMAD.WIDE.U32 R8, R11, R5, R6 ;  /* 0x000000050b08b225 */ /* 0x004fe200078e0006 */
[----:B------:R-:W0:Y:S02]  /*0590*/  FENCE.VIEW.ASYNC.S ;  /* 0x00000000000073c6 */ /* 0x000e240000000000 */
[----:B0-----:R-:W3:Y:S01]  /*05a0*/  @!UP0 SYNCS.EXCH.64 URZ, [UR8+0x80], UR4 ;  /* 0x00008004083f85b2 */ /* 0x001ee20008000100 */
[----:B------:R-:W-:Y:S01]  /*05b0*/  SEL R18, RZ, 0x1, !P0 ;  /* 0x00000001ff127807 */ /* 0x000fe20004000000 */
[----:B------:R-:W-:Y:S01]  /*05c0*/  @P3 IMAD.MOV.U32 R11, RZ, RZ, RZ ;  /* 0x000000ffff0b3224 */ /* 0x000fe200078e00ff */
[----:B------:R-:W-:Y:S01]  /*05d0*/  ISETP.GE.U32.AND P1, PT, R10, 0x2, PT ;  /* 0x000000020a00780c */ /* 0x000fe20003f26070 */
[----:B------:R-:W-:-:S02]  /*05e0*/  @!P3 IMAD.MOV.U32 R16, RZ, RZ, R8 ;  /* 0x000000ffff10b224 */ /* 0x000fc400078e0008 */
[----:B------:R-:W-:Y:S01]  /*05f0*/  @P3 IMAD.IADD R17, R17, 0x1, R11 ;  /* 0x0000000111113824 */ /* 0x000fe200078e020b */
[----:B------:R-:W-:Y:S01]  /*0600*/  SEL R18, R18, 0x2, P1 ;  /* 0x0000000212127807 */ /* 0x000fe20000800000 */
[----:B------:R-:W-:Y:S01]  /*0610*/  @!P3 IMAD.MOV.U32 R17, RZ, RZ, R9 ;  /* 0x000000ffff11b224 */ /* 0x000fe200078e0009 */
[----:B------:R0:W3:Y:S01]  /*0620*/  @!UP1 SYNCS.EXCH.64 URZ, [UR8+0x88], UR4 ;  /* 0x00008804083f95b2 */ /* 0x0000e20008000100 */
[----:B------:R-:W-:Y:S01]  /*0630*/  NOP ;  /* 0x0000000000007918 */ /* 0x000fe20000000000 */
[----:B0-----:R-:W-:-:S03]  /*0640*/  UIMAD.WIDE.U32 UR4, UR6, UR7, URZ ;  /* 0x00000007060472a5 */ /* 0x001fc6000f8e003f */
[----:B------:R-:W-:Y:S02]  /*0650*/  ULDC UR6, c[0x0][0x14] ;  /* 0x0000050000067ab9 */ /* 0x000fe40000000800 */
[----:B------:R-:W-:Y:S02]  /*0660*/  UIMAD.WIDE.U32 UR36, UR4, UR6, URZ ;  /* 0x00000006042472a5 */ /* 0x000fe4000f8e003f */
[----:B------:R-:W-:-:S04]  /*0670*/  UIMAD UR42, UR5, UR6, URZ ;  /* 0x00000006052a72a4 */ /* 0x000fc8000f8e023f */
[----:B------:R-:W-:Y:S01]  /*0680*/  UIADD3 UR42, UR37, UR42, URZ ;  /* 0x0000002a252a7290 */ /* 0x000fe2000fffe03f */
[----:B---34-:R-:W-:Y:S06]  /*0690*/  BAR.SYNC.DEFER_BLOCKING 0x0 ;  /* 0x0000000000007b1d */ /* 0x018fec0000010000 */
[----:B------:R-:W-:Y:S05]  /*06a0*/  @!P2 BRA `(.L_x_3) ;  /* 0x0000005c00c8a947 */ /* 0x000fea0003800000 */
[----:B------:R-:W-:-:S13]  /*06b0*/  ISETP.GT.U32.AND P0, PT, R10, 0x1, PT ;  /* 0x000000010a00780c */ /* 0x000fda0003f04070 */
[----:B------:R-:W-:Y:S05]  /*06c0*/  @P0 EXIT ;  /* 0x000000000000094d */ /* 0x000fea0003800000 */
[----:B------:R-:W-:Y:S01]  /*06d0*/  ULDC.64 UR4, c[0x0][0x650] ;  /* 0x0001940000047ab9 */ /* 0x000fe20000000a00 */
[----:B------:R-:W-:Y:S01]  /*06e0*/  PRMT R0, RZ, 0x7610, R0 ;  /* 0x00007610ff007816 */ /* 0x000fe20000000000 */
[----:B------:R-:W-:Y:S01]  /*06f0*/  IMAD.MOV.U32 R101, RZ, RZ, -0x1 ;  /* 0xffffffffff657424 */ /* 0x000fe200078e00ff */
[----:B------:R-:W-:Y:S01]  /*0700*/  ISETP.GE.U32.AND P0, PT, R16, UR4, PT ;  /* 0x0000000410007c0c */ /* 0x000fe2000bf06070 */
[----:B------:R-:W-:Y:S02]  /*0710*/  IMAD.MOV.U32 R100, RZ, RZ, -0x1 ;  /* 0xffffffffff647424 */ /* 0x000fe400078e00ff */
[----:B------:R-:W-:Y:S01]  /*0720*/  IMAD.MOV.U32 R99, RZ, RZ, -0x1 ;  /* 0xffffffffff637424 */ /* 0x000fe200078e00ff */
[----:B------:R-:W-:-:S13]  /*0730*/  ISETP.GE.U32.AND.EX P0, PT, R17, UR5, PT, P0 ;  /* 0x0000000511007c0c */ /* 0x000fda000bf06100 */
[----:B------:R-:W-:Y:S05]  /*0740*/  @P0 BRA `(.L_x_4) ;  /* 0x0000000400540947 */ /* 0x000fea0003800000 */
[----:B------:R-:W0:Y:S01]  /*0750*/  LDC.64 R20, c[0x0][0x628] ;  /* 0x00018a00ff147b82 */ /* 0x000e220000000a00 */
[----:B------:R-:W-:Y:S02]  /*0760*/  IMAD.MOV.U32 R8, RZ, RZ, R16 ;  /* 0x000000ffff087224 */ /* 0x000fe400078e0010 */
[----:B------:R-:W-:-:S05]  /*0770*/  IMAD.MOV.U32 R9, RZ, RZ, R17 ;  /* 0x000000ffff097224 */ /* 0x000fca00078e0011 */
[----:B------:R-:W1:Y:S08]  /*0780*/  LDC R0, c[0x0][0x630] ;  /* 0x00018c00ff007b82 */ /* 0x000e700000000800 */
[----:B------:R-:W2:Y:S01]  /*0790*/  LDC.64 R22, c[0x0][0x620] ;  /* 0x00018800ff167b82 */ /* 0x000ea20000000a00 */
[----:B0-----:R-:W-:-:S04]  /*07a0*/  ISETP.NE.U32.AND P0, PT, R20, RZ, PT ;  /* 0x000000ff1400720c */ /* 0x001fc80003f05070 */
[----:B------:R-:W-:-:S13]  /*07b0*/  ISETP.NE.AND.EX P0, PT, R21, RZ, PT, P0 ;  /* 0x000000ff1500720c */ /* 0x000fda0003f05300 */
[----:B-12---:R-:W-:Y:S05]  /*07c0*/  @!P0 BRA `(.L_x_5) ;  /* 0x0000000000288947 */ /* 0x006fea0003800000 */
[----:B------:R-:W0:Y:S02]  /*07d0*/  LDC R13, c[0x0][0x634] ;  /* 0x00018d00ff0d7b82 */ /* 0x000e240000000800 */
[----:B0-----:R-:W-:-:S05]  /*07e0*/  IADD3 R13, P0, R16, R13, RZ ;  /* 0x0000000d100d7210 */ /* 0x001fca0007f1e0ff */
[----:B------:R-:W-:-:S04]  /*07f0*/  IMAD.X R15, RZ, RZ, R17, P0 ;  /* 0x000000ffff0f7224 */ /* 0x000fc800000e0611 */
[----:B------:R-:W-:-:S04]  /*0800*/  IMAD.WIDE.U32 R8, R15, R20, RZ ;  /* 0x000000140f087225 */ /* 0x000fc800078e00ff */
[----:B------:R-:W-:-:S04]  /*0810*/  IMAD.WIDE.U32 R10, P0, R13, R21, R8 ;  /* 0x000000150d0a7225 */ /* 0x000fc80007800008 */
[----:B------:R-:W-:-:S04]  /*0820*/  IMAD.WIDE.U32 R8, R13, R20, RZ ;  /* 0x000000140d087225 */ /* 0x000fc800078e00ff */
[----:B------:R-:W-:Y:S01]  /*0830*/  IMAD.X R13, RZ, RZ, RZ, P0 ;  /* 0x000000ffff0d7224 */ /* 0x000fe200000e06ff */
[----:B------:R-:W-:Y:S01]  /*0840*/  IADD3 RZ, P0, R9, R10, RZ ;  /* 0x0000000a09ff7210 */ /* 0x000fe20007f1e0ff */
[----:B------:R-:W-:-:S04]  /*0850*/  IMAD.MOV.U32 R12, RZ, RZ, R11 ;  /* 0x000000ffff0c7224 */ /* 0x000fc800078e000b */
[----:B------:R-:W-:-:S08]  /*0860*/  IMAD.WIDE.U32.X R8, R15, R21, R12, P0 ;  /* 0x000000150f087225 */ /* 0x000fd000000e040c */
.L_x_5:
[-CC-:B------:R-:W-:Y:S01]  /*0870*/  SHF.R.U64 R99, R8, R0.reuse, R9.reuse ;  /* 0x0000000008637219 */ /* 0x180fe20000001209 */
[----:B------:R-:W0:Y:S01]  /*0880*/  LDC R12, c[0x0][0x618] ;  /* 0x00018600ff0c7b82 */ /* 0x000e220000000800 */
[----:B------:R-:W-:Y:S01]  /*0890*/  SHF.R.U32.HI R7, RZ, R0, R9 ;  /* 0x00000000ff077219 */ /* 0x000fe20000011609 */
[----:B------:R-:W-:Y:S01]  /*08a0*/  ULDC UR4, c[0x0][0x150] ;  /* 0x0000540000047ab9 */ /* 0x000fe20000000800 */
[----:B------:R-:W-:Y:S02]  /*08b0*/  IADD3 R11, P0, RZ, -R99, RZ ;  /* 0x80000063ff0b7210 */ /* 0x000fe40007f1e0ff */
[----:B------:R-:W-:-:S03]  /*08c0*/  I2FP.F32.U32 R0, R6 ;  /* 0x0000000600007245 */ /* 0x000fc60000201000 */
[----:B------:R-:W1:Y:S01]  /*08d0*/  LDC.64 R30, c[0x0][0x640] ;  /* 0x00019000ff1e7b82 */ /* 0x000e620000000a00 */
[----:B------:R-:W-:Y:S02]  /*08e0*/  IMAD.X R13, RZ, RZ, ~R7, P0 ;  /* 0x000000ffff0d7224 */ /* 0x000fe400000e0e07 */
[----:B------:R-:W-:Y:S01]  /*08f0*/  FMUL R0, R0, UR4 ;  /* 0x0000000400007c20 */ /* 0x000fe20008400000 */
[----:B------:R-:W-:Y:S01]  /*0900*/  IMAD.WIDE.U32 R8, R11, R22, R16 ;  /* 0x000000160b087225 */ /* 0x000fe200078e0010 */
[----:B------:R-:W-:-:S03]  /*0910*/  ULDC UR4, c[0x0][0x154] ;  /* 0x0000550000047ab9 */ /* 0x000fc60000000800 */
[----:B------:R-:W-:Y:S01]  /*0920*/  IMAD R10, R13, R22, RZ ;  /* 0x000000160d0a7224 */ /* 0x000fe200078e02ff */
[----:B------:R-:W2:Y:S01]  /*0930*/  LDC R7, c[0x0][0x144] ;  /* 0x00005100ff077b82 */ /* 0x000ea20000000800 */
[----:B------:R-:W3:Y:S02]  /*0940*/  F2I.U32.TRUNC.NTZ R0, R0 ;  /* 0x0000000000007305 */ /* 0x000ee4000020f000 */
[----:B------:R-:W-:-:S04]  /*0950*/  IMAD R11, R11, R23, R10 ;  /* 0x000000170b0b7224 */ /* 0x000fc800078e020a */
[----:B------:R-:W-:Y:S01]  /*0960*/  IMAD.IADD R9, R9, 0x1, R11 ;  /* 0x0000000109097824 */ /* 0x000fe200078e020b */
[----:B------:R-:W4:Y:S01]  /*0970*/  LDC R24, c[0x0][0x608] ;  /* 0x00018200ff187b82 */ /* 0x000f220000000800 */
[----:B------:R-:W-:-:S03]  /*0980*/  IMAD.MOV.U32 R11, RZ, RZ, -0x1 ;  /* 0xffffffffff0b7424 */ /* 0x000fc600078e00ff */
[-CC-:B0-----:R-:W-:Y:S02]  /*0990*/  SHF.R.U64 R22, R8, R12.reuse, R9.reuse ;  /* 0x0000000c08167219 */ /* 0x181fe40000001209 */
[----:B------:R-:W-:Y:S02]  /*09a0*/  I2FP.F32.U32 R8, R5 ;  /* 0x0000000500087245 */ /* 0x000fe40000201000 */
[----:B------:R-:W0:Y:S01]  /*09b0*/  LDC R28, c[0x0][0x658] ;  /* 0x00019600ff1c7b82 */ /* 0x000e220000000800 */
[----:B-1----:R-:W-:Y:S01]  /*09c0*/  ISETP.NE.U32.AND P0, PT, R30, RZ, PT ;  /* 0x000000ff1e00720c */ /* 0x002fe20003f05070 */
[----:B---3--:R-:W-:Y:S02]  /*09d0*/  IMAD.MOV R10, RZ, RZ, -R0 ;  /* 0x000000ffff0a7224 */ /* 0x008fe400078e0a00 */
[----:B------:R-:W-:Y:S01]  /*09e0*/  FMUL R8, R8, UR4 ;  /* 0x0000000408087c20 */ /* 0x000fe20008400000 */
[----:B------:R-:W-:Y:S02]  /*09f0*/  SHF.R.U32.HI R9, RZ, R12, R9 ;  /* 0x0000000cff097219 */ /* 0x000fe40000011609 */
[----:B------:R-:W-:Y:S01]  /*0a00*/  ISETP.NE.AND.EX P0, PT, R31, RZ, PT, P0 ;  /* 0x000000ff1f00720c */ /* 0x000fe20003f05300 */
[----:B------:R1:W3:Y:S01]  /*0a10*/  F2I.U32.TRUNC.NTZ R15, R8 ;  /* 0x00000008000f7305 */ /* 0x0002e2000020f000 */
[----:B------:R-:W1:Y:S01]  /*0a20*/  LDC R20, c[0x0][0x148] ;  /* 0x00005200ff147b82 */ /* 0x000e620000000800 */
[----:B--2---:R-:W-:-:S07]  /*0a30*/  IMAD R0, R7, R10, R6 ;  /* 0x0000000a07007224 */ /* 0x004fce00078e0206 */
[----:B------:R-:W2:Y:S01]  /*0a40*/  LDC R26, c[0x0][0x600] ;  /* 0x00018000ff1a7b82 */ /* 0x000ea20000000800 */
[-CC-:B----4-:R-:W-:Y:S02]  /*0a50*/  SHF.R.U64 R32, R22, R24.reuse, R9.reuse ;  /* 0x0000001816207219 */ /* 0x190fe40000001209 */
[----:B------:R-:W-:Y:S01]  /*0a60*/  SHF.R.U32.HI R7, RZ, R24, R9 ;  /* 0x00000018ff077219 */ /* 0x000fe20000011609 */
[----:B------:R-:W-:-:S04]  /*0a70*/  IMAD.MOV.U32 R9, RZ, RZ, 0x1 ;  /* 0x00000001ff097424 */ /* 0x000fc800078e00ff */
[----:B------:R-:W4:Y:S01]  /*0a80*/  LDC R21, c[0x0][0x648] ;  /* 0x00019200ff157b82 */ /* 0x000f220000000800 */
[-C--:B0-----:R-:W-:Y:S02]  /*0a90*/  SHF.L.U32 R6, R11, R28.reuse, RZ ;  /* 0x0000001c0b067219 */ /* 0x081fe400000006ff */
[--C-:B------:R-:W-:Y:S02]  /*0aa0*/  SHF.R.U64 R24, R32, R28, R7.reuse ;  /* 0x0000001c20187219 */ /* 0x100fe40000001207 */
[----:B------:R-:W-:Y:S02]  /*0ab0*/  LOP3.LUT R13, RZ, R6, RZ, 0x33, !PT ;  /* 0x00000006ff0d7212 */ /* 0x000fe400078e33ff */
[-C--:B------:R-:W-:Y:S01]  /*0ac0*/  SHF.R.U32.HI R7, RZ, R28.reuse, R7 ;  /* 0x0000001cff077219 */ /* 0x080fe20000011607 */
[----:B------:R-:W0:Y:S01]  /*0ad0*/  LDC R23, c[0x0][0x638] ;  /* 0x00018e00ff177b82 */ /* 0x000e220000000800 */
[----:B------:R-:W-:Y:S01]  /*0ae0*/  SHF.L.U32 R12, R9, R28, RZ ;  /* 0x0000001c090c7219 */ /* 0x000fe200000006ff */
[----:B------:R-:W-:-:S06]  /*0af0*/  IMAD.MOV.U32 R6, RZ, RZ, R24 ;  /* 0x000000ffff067224 */ /* 0x000fcc00078e0018 */
[----:B------:R-:W0:Y:S01]  /*0b00*/  LDC R101, c[0x0][0x610] ;  /* 0x00018400ff657b82 */ /* 0x000e220000000800 */
[----:B-1-3--:R-:W-:Y:S05]  /*0b10*/  @!P0 BRA `(.L_x_6) ;  /* 0x0000000000288947 */ /* 0x00afea0003800000 */
[----:B------:R-:W1:Y:S02]  /*0b20*/  LDC R11, c[0x0][0x64c] ;  /* 0x00019300ff0b7b82 */ /* 0x000e640000000800 */
[----:B-1----:R-:W-:-:S05]  /*0b30*/  IADD3 R11, P0, R24, R11, RZ ;  /* 0x0000000b180b7210 */ /* 0x002fca0007f1e0ff */
        /* <DEDUP_REMOVED lines=8> */
.L_x_6:
[----:B----4-:R-:W-:Y:S01]  /*0bc0*/  SHF.R.U64 R6, R6, R21, R7 ;  /* 0x0000001506067219 */ /* 0x010fe20000001207 */
[----:B--2---:R-:W-:Y:S01]  /*0bd0*/  VIADD R7, R26, 0xffffffff ;  /* 0xffffffff1a077836 */ /* 0x004fe20000000000 */
[----:B------:R-:W-:Y:S01]  /*0be0*/  LOP3.LUT R13, R32, R13, RZ, 0xc0, !PT ;  /* 0x0000000d200d7212 */ /* 0x000fe200078ec0ff */
[----:B------:R-:W-:Y:S02]  /*0bf0*/  IMAD.MOV R15, RZ, RZ, -R15 ;  /* 0x000000ffff0f7224 */ /* 0x000fe400078e0a0f */
[----:B------:R-:W-:Y:S02]  /*0c00*/  IMAD.MOV R8, RZ, RZ, -R6 ;  /* 0x000000ffff087224 */ /* 0x000fe400078e0a06 */
[----:B------:R-:W-:Y:S01]  /*0c10*/  IMAD R13, R12, R6, R13 ;  /* 0x000000060c0d7224 */ /* 0x000fe200078e020d */
[----:B------:R-:W-:Y:S01]  /*0c20*/  LOP3.LUT R6, R22, R7, RZ, 0xc0, !PT ;  /* 0x0000000716067212 */ /* 0x000fe200078ec0ff */
[----:B------:R-:W-:Y:S02]  /*0c30*/  @P3 IMAD R0, R20, R15, R5 ;  /* 0x0000000f14003224 */ /* 0x000fe400078e0205 */
[----:B0-----:R-:W-:-:S02]  /*0c40*/  IMAD R5, R8, R23, R24 ;  /* 0x0000001708057224 */ /* 0x001fc400078e0218 */
[----:B------:R-:W-:Y:S02]  /*0c50*/  IMAD R101, R13, R101, R0 ;  /* 0x000000650d657224 */ /* 0x000fe400078e0200 */
[----:B------:R-:W-:Y:S02]  /*0c60*/  IMAD R6, R5, R26, R6 ;  /* 0x0000001a05067224 */ /* 0x000fe400078e0206 */
[----:B------:R-:W-:-:S03]  /*0c70*/  IMAD.MOV.U32 R0, RZ, RZ, 0x1 ;  /* 0x00000001ff007424 */ /* 0x000fc600078e00ff */
[----:B------:R-:W-:Y:S02]  /*0c80*/  SEL R100, R6, R101, !P3 ;  /* 0x0000006506647207 */ /* 0x000fe40005800000 */
[----:B------:R-:W-:-:S07]  /*0c90*/  SEL R101, R101, R6, !P3 ;  /* 0x0000000665657207 */ /* 0x000fce0005800000 */
.L_x_4:
[----:B------:R-:W-:-:S08]  /*0ca0*/  NOP ;  /* 0x0000000000007918 */ /* 0x000fd00000000000 */
[----:B------:R-:W0:Y:S02]  /*0cb0*/  USETMAXREG.TRY_ALLOC.CTAPOOL UP0, 0xe8 ;  /* 0x000000e8000079c8 */ /* 0x000e240008000600 */
[----:B0-----:R-:W-:-:S13]  /*0cc0*/  PLOP3.LUT P0, PT, PT, PT, UP0, 0x80, 0x0 ;  /* 0x000000000000781c */ /* 0x001fda0003f0f008 */
[----:B------:R-:W-:Y:S05]  /*0cd0*/  @!P0 BRA `(.L_x_4) ;  /* 0xfffffffc00f08947 */ /* 0x000fea000383ffff */
[----:B------:R-:W-:Y:S01]  /*0ce0*/  ULDC.64 UR4, c[0x0][0x598] ;  /* 0x0001660000047ab9 */ /* 0x000fe20000000a00 */
[----:B------:R-:W-:Y:S01]  /*0cf0*/  ULDC.64 UR38, c[0x0][0x208] ;  /* 0x0000820000267ab9 */ /* 0x000fe20000000a00 */
[----:B------:R-:W-:-:S04]  /*0d00*/  ISETP.NE.U32.AND P0, PT, RZ, UR4, PT ;  /* 0x00000004ff007c0c */ /* 0x000fc8000bf05070 */
[----:B------:R-:W-:-:S13]  /*0d10*/  ISETP.NE.AND.EX P0, PT, RZ, UR5, PT, P0 ;  /* 0x00000005ff007c0c */ /* 0x000fda000bf05300 */
[----:B------:R-:W-:Y:S05]  /*0d20*/  @!P0 BRA `(.L_x_7) ;  /* 0x00000000001c8947 */ /* 0x000fea0003800000 */
[----:B------:R-:W0:Y:S02]  /*0d30*/  LDC.64 R6, c[0x0][0x598] ;  /* 0x00016600ff067b82 */ /* 0x000e240000000a00 */
[----:B0-----:R-:W2:Y:S02]  /*0d40*/  LDG.E.64 R6, desc[UR38][R6.64] ;  /* 0x0000002606067981 */ /* 0x001ea4000c1e1b00 */
[----:B--2---:R-:W-:-:S04]  /*0d50*/  ISETP.NE.U32.AND P0, PT, R6, RZ, PT ;  /* 0x000000ff0600720c */ /* 0x004fc80003f05070 */
[----:B------:R-:W-:-:S13]  /*0d60*/  ISETP.NE.AND.EX P0, PT, R7, RZ, PT, P0 ;  /* 0x000000ff0700720c */ /* 0x000fda0003f05300 */
[----:B------:R-:W-:Y:S05]  /*0d70*/  @!P0 BRA `(.L_x_7) ;  /* 0x0000000000088947 */ /* 0x000fea0003800000 */
[----:B------:R0:W5:Y:S01]  /*0d80*/  LD.E R19, desc[UR38][R6.64] ;  /* 0x0000002606137980 */ /* 0x000162000c101900 */
[----:B------:R-:W-:Y:S05]  /*0d90*/  BRA `(.L_x_8) ;  /* 0x0000000000247947 */ /* 0x000fea0003800000 */
.L_x_7:
[----:B------:R-:W-:Y:S02]  /*0da0*/  ULDC.64 UR4, c[0x0][0x588] ;  /* 0x0001620000047ab9 */ /* 0x000fe40000000a00 */
[----:B------:R-:W-:-:S04]  /*0db0*/  ISETP.NE.U32.AND P0, PT, RZ, UR4, PT ;  /* 0x00000004ff007c0c */ /* 0x000fc8000bf05070 */
[----:B------:R-:W-:-:S13]  /*0dc0*/  ISETP.NE.AND.EX P0, PT, RZ, UR5, PT, P0 ;  /* 0x00000005ff007c0c */ /* 0x000fda000bf05300 */
[----:B------:R-:W-:Y:S05]  /*0dd0*/  @!P0 BRA `(.L_x_9) ;  /* 0x00000000000c8947 */ /* 0x000fea0003800000 */
[----:B------:R-:W0:Y:S02]  /*0de0*/  LDC.64 R6, c[0x0][0x588] ;  /* 0x00016200ff067b82 */ /* 0x000e240000000a00 */
[----:B0-----:R1:W5:Y:S01]  /*0df0*/  LDG.E R19, desc[UR38][R6.64] ;  /* 0x0000002606137981 */ /* 0x001362000c1e1900 */
[----:B------:R-:W-:Y:S05]  /*0e00*/  BRA `(.L_x_8) ;  /* 0x0000000000087947 */ /* 0x000fea0003800000 */
.L_x_9:
[----:B------:R-:W-:Y:S02]  /*0e10*/  ULDC UR4, c[0x0][0x580] ;  /* 0x0001600000047ab9 */ /* 0x000fe40000000800 */
[----:B------:R-:W-:-:S07]  /*0e20*/  IMAD.U32 R19, RZ, RZ, UR4 ;  /* 0x00000004ff137e24 */ /* 0x000fce000f8e00ff */
.L_x_8:
[----:B------:R-:W-:Y:S02]  /*0e30*/  ULDC.64 UR4, c[0x0][0x5a0] ;  /* 0x0001680000047ab9 */ /* 0x000fe40000000a00 */
[----:B------:R-:W-:-:S04]  /*0e40*/  ISETP.NE.U32.AND P0, PT, RZ, UR4, PT ;  /* 0x00000004ff007c0c */ /* 0x000fc8000bf05070 */
[----:B------:R-:W-:-:S13]  /*0e50*/  ISETP.NE.AND.EX P0, PT, RZ, UR5, PT, P0 ;  /* 0x00000005ff007c0c */ /* 0x000fda000bf05300 */
[----:B------:R-:W-:Y:S05]  /*0e60*/  @!P0 BRA `(.L_x_10) ;  /* 0x00000000001c8947 */ /* 0x000fea0003800000 */
[----:B01----:R-:W0:Y:S02]  /*0e70*/  LDC.64 R6, c[0x0][0x5a0] ;  /* 0x00016800ff067b82 */ /* 0x003e240000000a00 */
[----:B0-----:R-:W2:Y:S02]  /*0e80*/  LDG.E.64 R6, desc[UR38][R6.64] ;  /* 0x0000002606067981 */ /* 0x001ea4000c1e1b00 */
[----:B--2---:R-:W-:-:S04]  /*0e90*/  ISETP.NE.U32.AND P0, PT, R6, RZ, PT ;  /* 0x000000ff0600720c */ /* 0x004fc80003f05070 */
[----:B------:R-:W-:-:S13]  /*0ea0*/  ISETP.NE.AND.EX P0, PT, R7, RZ, PT, P0 ;  /* 0x000000ff0700720c */ /* 0x000fda0003f05300 */
[----:B------:R-:W-:Y:S05]  /*0eb0*/  @!P0 BRA `(.L_x_10) ;  /* 0x0000000000088947 */ /* 0x000fea0003800000 */
[----:B------:R0:W5:Y:S01]  /*0ec0*/  LD.E R88, desc[UR38][R6.64] ;  /* 0x0000002606587980 */ /* 0x000162000c101900 */
[----:B------:R-:W-:Y:S05]  /*0ed0*/  BRA `(.L_x_11) ;  /* 0x0000000000247947 */ /* 0x000fea0003800000 */
.L_x_10:
[----:B------:R-:W-:Y:S02]  /*0ee0*/  ULDC.64 UR4, c[0x0][0x590] ;  /* 0x0001640000047ab9 */ /* 0x000fe40000000a00 */
[----:B------:R-:W-:-:S04]  /*0ef0*/  ISETP.NE.U32.AND P0, PT, RZ, UR4, PT ;  /* 0x00000004ff007c0c */ /* 0x000fc8000bf05070 */
[----:B------:R-:W-:-:S13]  /*0f00*/  ISETP.NE.AND.EX P0, PT, RZ, UR5, PT, P0 ;  /* 0x00000005ff007c0c */ /* 0x000fda000bf05300 */
[----:B------:R-:W-:Y:S05]  /*0f10*/  @!P0 BRA `(.L_x_12) ;  /* 0x00000000000c8947 */ /* 0x000fea0003800000 */
[----:B------:R-:W2:Y:S02]  /*0f20*/  LDC.64 R88, c[0x0][0x590] ;  /* 0x00016400ff587b82 */ /* 0x000ea40000000a00 */
[----:B--2---:R2:W5:Y:S01]  /*0f30*/  LDG.E R88, desc[UR38][R88.64] ;  /* 0x0000002658587981 */ /* 0x004562000c1e1900 */
[----:B------:R-:W-:Y:S05]  /*0f40*/  BRA `(.L_x_11) ;  /* 0x0000000000087947 */ /* 0x000fea0003800000 */
.L_x_12:
[----:B------:R-:W-:Y:S02]  /*0f50*/  ULDC UR4, c[0x0][0x584] ;  /* 0x0001610000047ab9 */ /* 0x000fe40000000800 */
[----:B------:R-:W-:-:S07]  /*0f60*/  IMAD.U32 R88, RZ, RZ, UR4 ;  /* 0x00000004ff587e24 */ /* 0x000fce000f8e00ff */
.L_x_11:
[----:B------:R-:W-:-:S13]  /*0f70*/  LOP3.LUT P0, RZ, R0, 0xff, RZ, 0xc0, !PT ;  /* 0x000000ff00ff7812 */ /* 0x000fda000780c0ff */
[----:B------:R-:W-:Y:S05]  /*0f80*/  @!P0 EXIT ;  /* 0x000000000000894d */ /* 0x000fea0003800000 */
[----:B------:R-:W3:Y:S01]  /*0f90*/  LDC R90, c[0x0][0x658] ;  /* 0x00019600ff5a7b82 */ /* 0x000ee20000000800 */
[----:B------:R-:W-:Y:S01]  /*0fa0*/  ULDC.64 UR6, c[0x0][0x288] ;  /* 0x0000a20000067ab9 */ /* 0x000fe20000000a00 */
[----:B------:R-:W-:Y:S01]  /*0fb0*/  LOP3.LUT R14, R14, 0x1, RZ, 0xc0, !PT ;  /* 0x000000010e0e7812 */ /* 0x000fe200078ec0ff */
[----:B------:R-:W-:Y:S01]  /*0fc0*/  UIADD3 UR4, UR7, 0x3f, URZ ;  /* 0x0000003f07047890 */ /* 0x000fe2000fffe03f */
[----:B------:R-:W-:Y:S01]  /*0fd0*/  SHF.R.U32.HI R0, RZ, 0x2, R3 ;  /* 0x00000002ff007819 */ /* 0x000fe20000011603 */
[----:B01----:R-:W-:Y:S01]  /*0fe0*/  IMAD.MOV.U32 R7, RZ, RZ, -0x1 ;  /* 0xffffffffff077424 */ /* 0x003fe200078e00ff */
[----:B------:R-:W-:Y:S01]  /*0ff0*/  SHF.R.U32.HI R4, RZ, 0x1, R4 ;  /* 0x00000001ff047819 */ /* 0x000fe20000011604 */
[----:B------:R-:W-:Y:S01]  /*1000*/  USHF.R.S32.HI UR5, URZ, 0x1f, UR4 ;  /* 0x0000001f3f057899 */ /* 0x000fe20008011404 */
[----:B------:R-:W0:Y:S01]  /*1010*/  LDC.64 R92, c[0x0][0x5c8] ;  /* 0x00017200ff5c7b82 */ /* 0x000e220000000a00 */
[----:B------:R-:W-:Y:S01]  /*1020*/  IMAD.SHL.U32 R5, R14, 0x40, RZ ;  /* 0x000000400e057824 */ /* 0x000fe200078e00ff */
[----:B------:R-:W-:Y:S01]  /*1030*/  LOP3.LUT R0, R0, 0x7, RZ, 0xc0, !PT ;  /* 0x0000000700007812 */ /* 0x000fe200078ec0ff */
[----:B------:R-:W-:Y:S01]  /*1040*/  ULEA.HI UR5, UR5, UR4, URZ, 0x6 ;  /* 0x0000000405057291 */ /* 0x000fe2000f8f303f */
[----:B------:R-:W-:Y:S01]  /*1050*/  LOP3.LUT R23, R4, 0x30, RZ, 0xc0, !PT ;  /* 0x0000003004177812 */ /* 0x000fe200078ec0ff */
[----:B------:R-:W-:Y:S01]  /*1060*/  IMAD.MOV.U32 R9, RZ, RZ, 0x1 ;  /* 0x00000001ff097424 */ /* 0x000fe200078e00ff */
[--C-:B------:R-:W-:Y:S01]  /*1070*/  LOP3.LUT R22, R5, 0x40, R0.reuse, 0xe2, !PT ;  /* 0x0000004005167812 */ /* 0x100fe200078ee200 */
[----:B------:R-:W-:Y:S01]  /*1080*/  USHF.R.S32.HI UR43, URZ, 0x6, UR5 ;  /* 0x000000063f2b7899 */ /* 0x000fe20008011405 */
[----:B------:R-:W1:Y:S01]  /*1090*/  LDC R95, c[0x0][0x600] ;  /* 0x00018000ff5f7b82 */ /* 0x000e620000000800 */
[-C--:B------:R-:W-:Y:S01]  /*10a0*/  IADD3 R5, RZ, -R23.reuse, -R0 ;  /* 0x80000017ff057210 */ /* 0x080fe20007ffe800 */
[----:B------:R-:W-:Y:S01]  /*10b0*/  IMAD.U32 R6, RZ, RZ, UR6 ;  /* 0x00000006ff067e24 */ /* 0x000fe2000f8e00ff */
[C---:B--2---:R-:W-:Y:S01]  /*10c0*/  LOP3.LUT R89, R3.reuse, 0x3, RZ, 0xc0, !PT ;  /* 0x0000000303597812 */ /* 0x044fe200078ec0ff */
[----:B------:R-:W-:Y:S01]  /*10d0*/  UISETP.LT.AND UP0, UPT, UR43, 0x1, UPT ;  /* 0x000000012b00788c */ /* 0x000fe2000bf01270 */
[----:B------:R-:W-:Y:S01]  /*10e0*/  LOP3.LUT R94, R3, 0x80, RZ, 0xc0, !PT ;  /* 0x00000080035e7812 */ /* 0x000fe200078ec0ff */
[----:B------:R-:W-:Y:S01]  /*10f0*/  IMAD R5, R14, -0x40, R5 ;  /* 0xffffffc00e057824 */ /* 0x000fe200078e0205 */
[----:B------:R-:W-:Y:S01]  /*1100*/  ULDC UR4, c[0x0][0x284] ;  /* 0x0000a10000047ab9 */ /* 0x000fe20000000800 */
[-C--:B---3--:R-:W-:Y:S01]  /*1110*/  SHF.L.U32 R7, R7, R90.reuse, RZ ;  /* 0x0000005a07077219 */ /* 0x088fe200000006ff */
[----:B------:R-:W-:Y:S01]  /*1120*/  USEL UR44, UR43, 0x1, UP0 ;  /* 0x000000012b2c7887 */ /* 0x000fe20008000000 */
[----:B------:R-:W-:Y:S01]  /*1130*/  LOP3.LUT R22, R22, R23, RZ, 0xfc, !PT ;  /* 0x0000001716167212 */ /* 0x000fe200078efcff */
[----:B------:R-:W-:Y:S01]  /*1140*/  IMAD R89, R89, -0x2, R6 ;  /* 0xfffffffe59597824 */ /* 0x000fe200078e0206 */
[----:B------:R-:W-:Y:S01]  /*1150*/  SHF.L.U32 R90, R9, R90, RZ ;  /* 0x0000005a095a7219 */ /* 0x000fe200000006ff */
[----:B------:R-:W-:Y:S01]  /*1160*/  VIADD R97, R5, UR4 ;  /* 0x0000000405617c36 */ /* 0x000fe20008000000 */
[----:B------:R-:W-:Y:S01]  /*1170*/  LOP3.LUT R98, R18, 0x1, RZ, 0xfc, !PT ;  /* 0x0000000112627812 */ /* 0x000fe200078efcff */
[----:B------:R-:W-:Y:S01]  /*1180*/  IMAD.MOV.U32 R23, RZ, RZ, RZ ;  /* 0x000000ffff177224 */ /* 0x000fe200078e00ff */
[C---:B0-----:R-:W-:Y:S01]  /*1190*/  SHF.L.U64.HI R91, R92.reuse, 0x3, R93 ;  /* 0x000000035c5b7819 */ /* 0x041fe2000001025d */
[----:B------:R-:W-:Y:S01]  /*11a0*/  IMAD.SHL.U32 R92, R92, 0x8, RZ ;  /* 0x000000085c5c7824 */ /* 0x000fe200078e00ff */
[----:B------:R-:W-:Y:S01]  /*11b0*/  SHF.R.U32.HI R94, RZ, 0x7, R94 ;  /* 0x00000007ff5e7819 */ /* 0x000fe2000001165e */
[----:B------:R-:W-:Y:S01]  /*11c0*/  IMAD.SHL.U32 R93, R3, 0x2, RZ ;  /* 0x00000002035d7824 */ /* 0x000fe200078e00ff */
[----:B------:R-:W-:Y:S01]  /*11d0*/  LOP3.LUT R96, RZ, R7, RZ, 0x33, !PT ;  /* 0x00000007ff607212 */ /* 0x000fe200078e33ff */
[----:B------:R-:W-:Y:S01]  /*11e0*/  UIADD3 UR44, UR43, -UR44, URZ ;  /* 0x8000002c2b2c7290 */ /* 0x000fe2000fffe03f */
[----:B------:R-:W-:Y:S01]  /*11f0*/  UMOV UR40, URZ ;  /* 0x0000003f00287c82 */ /* 0x000fe20008000000 */
[----:B-1----:R-:W-:Y:S01]  /*1200*/  VIADD R95, R95, 0xffffffff ;  /* 0xffffffff5f5f7836 */ /* 0x002fe20000000000 */
[----:B------:R-:W-:-:S09]  /*1210*/  UMOV UR41, URZ ;  /* 0x0000003f00297c82 */ /* 0x000fd20008000000 */
.L_x_158:
[----:B0-----:R-:W0:Y:S01]  /*1220*/  SHFL.IDX PT, R0, R94, RZ, 0x1f ;  /* 0x00001fff5e007589 */ /* 0x001e2200000e0000 */
[----:B-1----:R-:W1:Y:S01]  /*1230*/  S2UR UR7, SR_CgaCtaId ;  /* 0x00000000000779c3 */ /* 0x002e620000008800 */
[----:B------:R-:W-:Y:S01]  /*1240*/  UMOV UR6, 0x400 ;  /* 0x0000040000067882 */ /* 0x000fe20000000000 */
[----:B0-----:R-:W-:Y:S01]  /*1250*/  R2UR UR4, R0 ;  /* 0x00000000000472ca */ /* 0x001fe200000e0000 */
[----:B-1----:R-:W-:-:S12]  /*1260*/  ULEA UR46, UR7, UR6, 0x18 ;  /* 0x00000006072e7291 */ /* 0x002fd8000f8ec03f */
[----:B------:R-:W-:-:S04]  /*1270*/  ULEA.HI UR5, UR4, UR4, URZ, 0x1 ;  /* 0x0000000404057291 */ /* 0x000fc8000f8f083f */
[----:B------:R-:W-:-:S04]  /*1280*/  ULOP3.LUT UR5, UR5, 0x7fffe, URZ, 0xc0, !UPT ;  /* 0x0007fffe05057892 */ /* 0x000fc8000f8ec03f */
[----:B------:R-:W-:-:S03]  /*1290*/  UIADD3 UR5, UR4, -UR5, URZ ;  /* 0x8000000504057290 */ /* 0x000fc6000fffe03f */
[----:B------:R-:W-:Y:S01]  /*12a0*/  ULDC UR4, c[0x0][0x28c] ;  /* 0x0000a30000047ab9 */ /* 0x000fe20000000800 */
[----:B------:R-:W-:Y:S01]  /*12b0*/  ULEA UR5, UR5, UR46, 0xd ;  /* 0x0000002e05057291 */ /* 0x000fe2000f8e683f */
[----:B------:R-:W-:-:S03]  /*12c0*/  ISETP.LT.AND P0, PT, RZ, UR4, PT ;  /* 0x00000004ff007c0c */ /* 0x000fc6000bf01270 */
[----:B------:R-:W-:-:S04]  /*12d0*/  UIADD3 UR5, UR5, 0x180, URZ ;  /* 0x0000018005057890 */ /* 0x000fc8000fffe03f */
[----:B------:R-:W-:-:S04]  /*12e0*/  USHF.R.U32.HI UR5, URZ, 0x4, UR5 ;  /* 0x000000043f057899 */ /* 0x000fc80008011605 */
[----:B------:R-:W-:-:S04]  /*12f0*/  ULOP3.LUT UR5, UR5, 0x3fff, URZ, 0xc0, !UPT ;  /* 0x00003fff05057892 */ /* 0x000fc8000f8ec03f */
[----:B------:R-:W-:Y:S01]  /*1300*/  ULOP3.LUT UR45, UR5, 0x10000, URZ, 0xfc, !UPT ;  /* 0x00010000052d7892 */ /* 0x000fe2000f8efc3f */
[----:B--2345:R-:W-:Y:S11]  /*1310*/  @P0 BRA `(.L_x_13) ;  /* 0x0000000000400947 */ /* 0x03cff60003800000 */
[----:B------:R-:W-:Y:S01]  /*1320*/  MOV R0, 0x0 ;  /* 0x0000000000007802 */ /* 0x000fe20000000f00 */
[----:B------:R-:W-:Y:S01]  /*1330*/  ULDC.64 UR4, c[0x4][0x68] ;  /* 0x01001a0000047ab9 */ /* 0x000fe20000000a00 */
[----:B------:R-:W-:Y:S01]  /*1340*/  ULDC.64 UR6, c[0x4][0x8] ;  /* 0x0100020000067ab9 */ /* 0x000fe20000000a00 */
[----:B------:R-:W-:Y:S01]  /*1350*/  IMAD.U32 R4, RZ, RZ, UR4 ;  /* 0x00000004ff047e24 */ /* 0x000fe2000f8e00ff */
[----:B------:R0:W1:Y:S01]  /*1360*/  LDC.64 R14, c[0x4][R0] ;  /* 0x01000000000e7b82 */ /* 0x0000620000000a00 */
[----:B------:R-:W-:Y:S01]  /*1370*/  IMAD.U32 R5, RZ, RZ, UR5 ;  /* 0x00000005ff057e24 */ /* 0x000fe2000f8e00ff */
[----:B------:R-:W-:Y:S01]  /*1380*/  ULDC.64 UR4, c[0x4][0x70] ;  /* 0x01001c0000047ab9 */ /* 0x000fe20000000a00 */
[----:B------:R-:W-:Y:S02]  /*1390*/  IMAD.U32 R10, RZ, RZ, UR6 ;  /* 0x00000006ff0a7e24 */ /* 0x000fe4000f8e00ff */
[----:B------:R-:W-:Y:S02]  /*13a0*/  IMAD.U32 R6, RZ, RZ, UR4 ;  /* 0x00000004ff067e24 */ /* 0x000fe4000f8e00ff */
[----:B------:R-:W-:-:S02]  /*13b0*/  IMAD.U32 R7, RZ, RZ, UR5 ;  /* 0x00000005ff077e24 */ /* 0x000fc4000f8e00ff */
[----:B------:R-:W-:Y:S02]  /*13c0*/  IMAD.U32 R11, RZ, RZ, UR7 ;  /* 0x00000007ff0b7e24 */ /* 0x000fe4000f8e00ff */
[----:B------:R-:W-:Y:S02]  /*13d0*/  IMAD.MOV.U32 R8, RZ, RZ, 0x1e1 ;  /* 0x000001e1ff087424 */ /* 0x000fe400078e00ff */
[----:B------:R-:W-:Y:S02]  /*13e0*/  IMAD.MOV.U32 R12, RZ, RZ, 0x1 ;  /* 0x00000001ff0c7424 */ /* 0x000fe400078e00ff */
[----:B0-----:R-:W-:-:S07]  /*13f0*/  IMAD.MOV.U32 R13, RZ, RZ, RZ ;  /* 0x000000ffff0d7224 */ /* 0x001fce00078e00ff */
[----:B------:R-:W-:-:S07]  /*1400*/  LEPC R20, `(.L_x_13) ;  /* 0x000000001014794e */ /* 0x000fce0000000000 */
[----:B-1---5:R-:W-:Y:S05]  /*1410*/  CALL.ABS.NOINC R14 ;  /* 0x000000000e007343 */ /* 0x022fea0003c00000 */
.L_x_13:
[----:B------:R-:W-:-:S13]  /*1420*/  ISETP.NE.AND P0, PT, R98, 0x3, PT ;  /* 0x000000036200780c */ /* 0x000fda0003f05270 */
[----:B------:R-:W-:Y:S05]  /*1430*/  @!P0 BRA `(.L_x_14) ;  /* 0x0000000000048947 */ /* 0x000fea0003800000 */
[----:B------:R-:W-:Y:S01]  /*1440*/  BPT.TRAP 0x1 ;  /* 0x000000040000795c */ /* 0x000fe20000300000 */
.L_x_14:
[----:B------:R-:W-:Y:S02]  /*1450*/  IMAD.U32 R3, RZ, RZ, UR41 ;  /* 0x00000029ff037e24 */ /* 0x000fe4000f8e00ff */
[----:B------:R-:W-:-:S03]  /*1460*/  IMAD.U32 R0, RZ, RZ, UR40 ;  /* 0x00000028ff007e24 */ /* 0x000fc6000f8e00ff */
[----:B------:R-:W-:Y:S02]  /*1470*/  LEA R3, R3, UR46, 0x3 ;  /* 0x0000002e03037c11 */ /* 0x000fe4000f8e18ff */
[----:B------:R-:W-:-:S04]  /*1480*/  SHF.L.U32 R0, R0, 0x1f, RZ ;  /* 0x0000001f00007819 */ /* 0x000fc800000006ff */
[----:B------:R0:W1:Y:S01]  /*1490*/  SYNCS.PHASECHK.TRANS64.TRYWAIT P1, [R3+URZ], R0 ;  /* 0x00000000030075a7 */ /* 0x000062000802017f */
[----:B------:R-:W-:Y:S05]  /*14a0*/  @!P0 BRA `(.L_x_15) ;  /* 0x0000000000048947 */ /* 0x000fea0003800000 */
[----:B------:R-:W-:Y:S01]  /*14b0*/  BPT.TRAP 0x1 ;  /* 0x000000040000795c */ /* 0x000fe20000300000 */
.L_x_15:
[----:B------:R-:W-:-:S05]  /*14c0*/  IMAD.U32 R4, RZ, RZ, UR44 ;  /* 0x0000002cff047e24 */ /* 0x000fca000f8e00ff */
[----:B------:R-:W-:Y:S01]  /*14d0*/  ISETP.GE.AND P2, PT, R4, 0x1, PT ;  /* 0x000000010400780c */ /* 0x000fe20003f46270 */
[----:B-1----:R-:W-:-:S12]  /*14e0*/  @P1 BRA `(.L_x_16) ;  /* 0x0000000000081947 */ /* 0x002fd80003800000 */
[----:B------:R-:W1:Y:S02]  /*14f0*/  SYNCS.PHASECHK.TRANS64.TRYWAIT P1, [R3+URZ], R0 ;  /* 0x00000000030075a7 */ /* 0x000e64000802017f */
[----:B-1----:R-:W-:Y:S05]  /*1500*/  @!P1 BRA `(.L_x_17) ;  /* 0x00000068000c9947 */ /* 0x002fea0003800000 */
.L_x_16:
[----:B------:R-:W-:Y:S05]  /*1510*/  WARPSYNC.ALL ;  /* 0x0000000000007948 */ /* 0x000fea0003800000 */
[----:B------:R-:W-:Y:S01]  /*1520*/  UIADD3 UR4, UR46, 0x1c180, URZ ;  /* 0x0001c1802e047890 */ /* 0x000fe2000fffe03f */
[----:B------:R-:W-:Y:S01]  /*1530*/  WARPGROUP.ARRIVE ;  /* 0x00000000000079c5 */ /* 0x000fe20000000000 */
[----:B------:R-:W-:Y:S02]  /*1540*/  ULEA UR5, UR41, UR45, 0xa ;  /* 0x0000002d29057291 */ /* 0x000fe4000f8e503f */
[----:B------:R-:W-:Y:S01]  /*1550*/  USHF.R.U32.HI UR4, URZ, 0x4, UR4 ;  /* 0x000000043f047899 */ /* 0x000fe20008011604 */
[----:B------:R-:W-:Y:S01]  /*1560*/  UMOV UR9, 0x40000040 ;  /* 0x4000004000097882 */ /* 0x000fe20000000000 */
[----:B------:R-:W-:-:S02]  /*1570*/  UMOV UR11, 0x40000040 ;  /* 0x40000040000b7882 */ /* 0x000fc40000000000 */
[----:B------:R-:W-:Y:S01]  /*1580*/  ULOP3.LUT UR4, UR4, 0x3fff, URZ, 0xc0, !UPT ;  /* 0x00003fff04047892 */ /* 0x000fe2000f8ec03f */
[----:B------:R-:W-:-:S03]  /*1590*/  UMOV UR8, UR5 ;  /* 0x0000000500087c82 */ /* 0x000fc60008000000 */
[----:B------:R-:W-:-:S04]  /*15a0*/  ULOP3.LUT UR4, UR4, 0x10000, URZ, 0xfc, !UPT ;  /* 0x0001000004047892 */ /* 0x000fc8000f8efc3f */
[----:B------:R-:W-:-:S07]  /*15b0*/  ULEA UR6, UR41, UR4, 0xa ;  /* 0x0000000429067291 */ /* 0x000fce000f8e503f */
[----:B------:R-:W-:Y:S02]  /*15c0*/  UMOV UR10, UR6 ;  /* 0x00000006000a7c82 */ /* 0x000fe40008000000 */
[----:B------:R-:W-:Y:S01]  /*15d0*/  HGMMA.64x128x16.F32 R24, gdesc[UR8], RZ, !UPT, gsb0 ;  /* 0x01e00000081879f0 */ /* 0x000fe2000c0008ff */
[----:B------:R-:W-:Y:S02]  /*15e0*/  UIADD3 UR8, UR5, 0x2, URZ ;  /* 0x0000000205087890 */ /* 0x000fe4000fffe03f */
[----:B------:R-:W-:Y:S01]  /*15f0*/  UIADD3 UR10, UR6, 0x2, URZ ;  /* 0x00000002060a7890 */ /* 0x000fe2000fffe03f */
[----:B------:R-:W-:Y:S01]  /*1600*/  UMOV UR9, 0x40000040 ;  /* 0x4000004000097882 */ /* 0x000fe20000000000 */
[----:B------:R-:W-:Y:S01]  /*1610*/  UMOV UR11, 0x40000040 ;  /* 0x40000040000b7882 */ /* 0x000fe20000000000 */
[----:B------:R-:W-:Y:S02]  /*1620*/  WARPGROUP.DEPBAR.LE gsb0, 0x0 ;  /* 0x00008000000079c5 */ /* 0x000fe40000010000 */
[----:B------:R-:W-:-:S06]  /*1630*/  WARPGROUP.ARRIVE ;  /* 0x00000000000079c5 */ /* 0x000fcc0000000000 */
[----:B------:R-:W-:Y:S01]  /*1640*/  HGMMA.64x128x16.F32 R24, gdesc[UR8], R24, gsb0 ;  /* 0x01e00000081879f0 */ /* 0x000fe20008000818 */
        /* <DEDUP_REMOVED lines=13> */
[----:B------:R-:W-:Y:S03]  /*1720*/  HGMMA.64x128x16.F32 R24, gdesc[UR8], R24, gsb0 ;  /* 0x01e00000081879f0 */ /* 0x000fe60008000818 */
[----:B------:R-:W-:Y:S02]  /*1730*/  WARPGROUP.DEPBAR.LE gsb0, 0x0 ;  /* 0x00008000000079c5 */ /* 0x000fe40000010000 */
[----:B------:R-:W-:Y:S05]  /*1740*/  @!P2 BRA `(.L_x_18) ;  /* 0x00000004001ca947 */ /* 0x000fea0003800000 */
[----:B------:R-:W-:Y:S01]  /*1750*/  UIADD3 UR5, UR41, 0x1, URZ ;  /* 0x0000000129057890 */ /* 0x000fe2000fffe03f */
[----:B01----:R-:W-:-:S03]  /*1760*/  IMAD.U32 R0, RZ, RZ, UR44 ;  /* 0x0000002cff007e24 */ /* 0x003fc6000f8e00ff */
[----:B------:R-:W-:-:S04]  /*1770*/  UISETP.NE.AND UP0, UPT, UR5, 0x7, UPT ;  /* 0x000000070500788c */ /* 0x000fc8000bf05270 */
[----:B------:R-:W-:Y:S02]  /*1780*/  USEL UR6, URZ, 0x1, UP0 ;  /* 0x000000013f067887 */ /* 0x000fe40008000000 */
[----:B------:R-:W-:Y:S02]  /*1790*/  USEL UR5, UR5, URZ, UP0 ;  /* 0x0000003f05057287 */ /* 0x000fe40008000000 */
[----:B------:R-:W-:-:S06]  /*17a0*/  ULOP3.LUT UR6, UR40, UR6, URZ, 0x3c, !UPT ;  /* 0x0000000628067292 */ /* 0x000fcc000f8e3c3f */
[----:B------:R-:W-:Y:S01]  /*17b0*/  IMAD.U32 R5, RZ, RZ, UR6 ;  /* 0x00000006ff057e24 */ /* 0x000fe2000f8e00ff */
[----:B------:R-:W-:-:S06]  /*17c0*/  UMOV UR6, UR41 ;  /* 0x0000002900067c82 */ /* 0x000fcc0008000000 */
.L_x_25:
[----:B01----:R-:W-:Y:S05]  /*17d0*/  @!P0 BRA `(.L_x_19) ;  /* 0x0000000000048947 */ /* 0x003fea0003800000 */
[----:B------:R-:W-:Y:S01]  /*17e0*/  BPT.TRAP 0x1 ;  /* 0x000000040000795c */ /* 0x000fe20000300000 */
.L_x_19:
[----:B------:R-:W0:Y:S01]  /*17f0*/  S2UR UR8, SR_CgaCtaId ;  /* 0x00000000000879c3 */ /* 0x000e220000008800 */
[----:B------:R-:W-:Y:S01]  /*1800*/  UMOV UR7, 0x400 ;  /* 0x0000040000077882 */ /* 0x000fe20000000000 */
[----:B------:R-:W-:Y:S01]  /*1810*/  SHF.L.U32 R3, R5, 0x1f, RZ ;  /* 0x0000001f05037819 */ /* 0x000fe200000006ff */
[----:B0-----:R-:W-:-:S04]  /*1820*/  ULEA UR13, UR8, UR7, 0x18 ;  /* 0x00000007080d7291 */ /* 0x001fc8000f8ec03f */
[----:B------:R-:W-:-:S09]  /*1830*/  ULEA UR7, UR5, UR13, 0x3 ;  /* 0x0000000d05077291 */ /* 0x000fd2000f8e183f */
[----:B------:R0:W1:Y:S01]  /*1840*/  SYNCS.PHASECHK.TRANS64.TRYWAIT P1, [UR7], R3 ;  /* 0x00000003ff0075a7 */ /* 0x0000620008020147 */
[----:B------:R-:W-:Y:S05]  /*1850*/  @!P0 BRA `(.L_x_20) ;  /* 0x0000000000048947 */ /* 0x000fea0003800000 */
[----:B------:R-:W-:Y:S01]  /*1860*/  BPT.TRAP 0x1 ;  /* 0x000000040000795c */ /* 0x000fe20000300000 */
.L_x_20:
[----:B-1----:R-:W-:Y:S05]  /*1870*/  @P1 BRA `(.L_x_21) ;  /* 0x0000000000081947 */ /* 0x002fea0003800000 */
[----:B------:R-:W1:Y:S02]  /*1880*/  SYNCS.PHASECHK.TRANS64.TRYWAIT P1, [UR7], R3 ;  /* 0x00000003ff0075a7 */ /* 0x000e640008020147 */
[----:B-1----:R-:W-:Y:S05]  /*1890*/  @!P1 BRA `(.L_x_22) ;  /* 0x00000064003c9947 */ /* 0x002fea0003800000 */
.L_x_21:
[----:B------:R-:W-:Y:S01]  /*18a0*/  ULEA UR7, UR5, UR45, 0xa ;  /* 0x0000002d05077291 */ /* 0x000fe2000f8e503f */
[----:B------:R-:W-:Y:S01]  /*18b0*/  WARPGROUP.ARRIVE ;  /* 0x00000000000079c5 */ /* 0x000fe20000000000 */
[----:B------:R-:W-:Y:S01]  /*18c0*/  ULEA UR12, UR5, UR4, 0xa ;  /* 0x00000004050c7291 */ /* 0x000fe2000f8e503f */
[----:B------:R-:W-:Y:S01]  /*18d0*/  UMOV UR9, 0x40000040 ;  /* 0x4000004000097882 */ /* 0x000fe20000000000 */
[----:B------:R-:W-:-:S03]  /*18e0*/  UMOV UR11, 0x40000040 ;  /* 0x40000040000b7882 */ /* 0x000fc60000000000 */
[----:B------:R-:W-:Y:S02]  /*18f0*/  UMOV UR8, UR7 ;  /* 0x0000000700087c82 */ /* 0x000fe40008000000 */
[----:B------:R-:W-:Y:S02]  /*1900*/  UMOV UR10, UR12 ;  /* 0x0000000c000a7c82 */ /* 0x000fe40008000000 */
[----:B------:R-:W-:Y:S01]  /*1910*/  HGMMA.64x128x16.F32 R24, gdesc[UR8], R24, gsb0 ;  /* 0x01e00000081879f0 */ /* 0x000fe20008000818 */
[----:B------:R-:W-:Y:S02]  /*1920*/  UIADD3 UR8, UR7, 0x2, URZ ;  /* 0x0000000207087890 */ /* 0x000fe4000fffe03f */
[----:B------:R-:W-:Y:S01]  /*1930*/  UIADD3 UR10, UR12, 0x2, URZ ;  /* 0x000000020c0a7890 */ /* 0x000fe2000fffe03f */
[----:B------:R-:W-:Y:S01]  /*1940*/  UMOV UR9, 0x40000040 ;  /* 0x4000004000097882 */ /* 0x000fe20000000000 */
[----:B------:R-:W-:Y:S01]  /*1950*/  UMOV UR11, 0x40000040 ;  /* 0x40000040000b7882 */ /* 0x000fe20000000000 */
[----:B------:R-:W-:-:S02]  /*1960*/  WARPGROUP.DEPBAR.LE gsb0, 0x0 ;  /* 0x00008000000079c5 */ /* 0x000fc40000010000 */
        /* <DEDUP_REMOVED lines=18> */
[----:B------:R-:W-:Y:S01]  /*1a90*/  BPT.TRAP 0x1 ;  /* 0x000000040000795c */ /* 0x000fe20000300000 */
.L_x_23:
[----:B------:R-:W-:Y:S01]  /*1aa0*/  ULEA UR7, UR6, UR13, 0x3 ;  /* 0x0000000d06077291 */ /* 0x000fe2000f8e183f */
[----:B------:R-:W-:-:S03]  /*1ab0*/  ISETP.GT.U32.AND P1, PT, R18, 0x1, PT ;  /* 0x000000011200780c */ /* 0x000fc60003f24070 */
[----:B------:R-:W-:-:S04]  /*1ac0*/  UIADD3 UR7, UR7, 0x38, URZ ;  /* 0x0000003807077890 */ /* 0x000fc8000fffe03f */
[----:B------:R-:W-:-:S09]  /*1ad0*/  UPRMT UR7, URZ, 0x654, UR7 ;  /* 0x000006543f077896 */ /* 0x000fd20008000007 */
[----:B------:R-:W-:Y:S01]  /*1ae0*/  SYNCS.ARRIVE.TRANS64.RED.A1T0 RZ, [UR7], RZ ;  /* 0x000000ffffff79a7 */ /* 0x000fe20008100407 */
[----:B------:R-:W-:Y:S05]  /*1af0*/  @P1 BRA `(.L_x_24) ;  /* 0x0000000000041947 */ /* 0x000fea0003800000 */
[----:B------:R-:W-:Y:S01]  /*1b00*/  BPT.TRAP 0x1 ;  /* 0x000000040000795c */ /* 0x000fe20000300000 */
.L_x_24:
[----:B------:R-:W-:Y:S01]  /*1b10*/  UIADD3 UR5, UR5, 0x1, URZ ;  /* 0x0000000105057890 */ /* 0x000fe2000fffe03f */
[C---:B------:R-:W-:Y:S01]  /*1b20*/  ISETP.GT.AND P1, PT, R0.reuse, 0x1, PT ;  /* 0x000000010000780c */ /* 0x040fe20003f24270 */
[----:B------:R-:W-:Y:S01]  /*1b30*/  UIADD3 UR6, UR6, 0x1, URZ ;  /* 0x0000000106067890 */ /* 0x000fe2000fffe03f */
[----:B------:R-:W-:Y:S01]  /*1b40*/  VIADD R0, R0, 0xffffffff ;  /* 0xffffffff00007836 */ /* 0x000fe20000000000 */
[----:B------:R-:W-:Y:S02]  /*1b50*/  UISETP.NE.AND UP0, UPT, UR5, 0x7, UPT ;  /* 0x000000070500788c */ /* 0x000fe4000bf05270 */
[----:B------:R-:W-:Y:S02]  /*1b60*/  UISETP.NE.AND UP1, UPT, UR6, 0x7, UPT ;  /* 0x000000070600788c */ /* 0x000fe4000bf25270 */
[----:B------:R-:W-:Y:S02]  /*1b70*/  USEL UR7, URZ, 0x1, UP0 ;  /* 0x000000013f077887 */ /* 0x000fe40008000000 */
[----:B------:R-:W-:-:S02]  /*1b80*/  USEL UR5, UR5, URZ, UP0 ;  /* 0x0000003f05057287 */ /* 0x000fc40008000000 */
[----:B------:R-:W-:Y:S02]  /*1b90*/  USEL UR6, UR6, URZ, UP1 ;  /* 0x0000003f06067287 */ /* 0x000fe40008800000 */
[----:B------:R-:W-:Y:S01]  /*1ba0*/  LOP3.LUT R5, R5, UR7, RZ, 0x3c, !PT ;  /* 0x0000000705057c12 */ /* 0x000fe2000f8e3cff */
[----:B------:R-:W-:Y:S09]  /*1bb0*/  @P1 BRA `(.L_x_25) ;  /* 0xfffffffc00041947 */ /* 0x000ff2000383ffff */
.L_x_18:
[----:B01----:R-:W0:Y:S02]  /*1bc0*/  LDC R0, c[0x0][0x28c] ;  /* 0x0000a300ff007b82 */ /* 0x003e240000000800 */
[----:B0-----:R-:W-:-:S13]  /*1bd0*/  ISETP.GE.AND P1, PT, R0, 0x1, PT ;  /* 0x000000010000780c */ /* 0x001fda0003f26270 */
[----:B------:R-:W-:Y:S05]  /*1be0*/  @!P1 BRA `(.L_x_26) ;  /* 0x0000000000489947 */ /* 0x000fea0003800000 */
[----:B------:R-:W-:Y:S05]  /*1bf0*/  @!P0 BRA `(.L_x_27) ;  /* 0x0000000000048947 */ /* 0x000fea0003800000 */
[----:B------:R-:W-:Y:S01]  /*1c00*/  BPT.TRAP 0x1 ;  /* 0x000000040000795c */ /* 0x000fe20000300000 */
.L_x_27:
[----:B------:R-:W0:Y:S01]  /*1c10*/  S2UR UR7, SR_CgaCtaId ;  /* 0x00000000000779c3 */ /* 0x000e220000008800 */
[----:B------:R-:W-:Y:S01]  /*1c20*/  UIADD3 UR6, UR44, UR41, URZ ;  /* 0x000000292c067290 */ /* 0x000fe2000fffe03f */
[----:B------:R-:W-:-:S03]  /*1c30*/  ISETP.GT.U32.AND P0, PT, R18, 0x1, PT ;  /* 0x000000011200780c */ /* 0x000fc60003f04070 */
[----:B------:R-:W-:-:S04]  /*1c40*/  UIMAD.WIDE.U32 UR4, UR6, 0x24924925, URZ ;  /* 0x24924925060478a5 */ /* 0x000fc8000f8e003f */
[----:B------:R-:W-:-:S04]  /*1c50*/  UIADD3 UR4, UR6, -UR5, URZ ;  /* 0x8000000506047290 */ /* 0x000fc8000fffe03f */
[----:B------:R-:W-:-:S03]  /*1c60*/  ULEA.HI UR4, UR4, UR5, URZ, 0x1f ;  /* 0x0000000504047291 */ /* 0x000fc6000f8ff83f */
[----:B------:R-:W-:Y:S01]  /*1c70*/  UMOV UR5, 0x400 ;  /* 0x0000040000057882 */ /* 0x000fe20000000000 */
[----:B------:R-:W-:-:S04]  /*1c80*/  USHF.R.U32.HI UR4, URZ, 0x2, UR4 ;  /* 0x000000023f047899 */ /* 0x000fc80008011604 */
[----:B------:R-:W-:Y:S02]  /*1c90*/  UIMAD UR4, UR4, -0x7, UR6 ;  /* 0xfffffff9040478a4 */ /* 0x000fe4000f8e0206 */
[----:B0-----:R-:W-:-:S04]  /*1ca0*/  ULEA UR5, UR7, UR5, 0x18 ;  /* 0x0000000507057291 */ /* 0x001fc8000f8ec03f */
[----:B------:R-:W-:-:S04]  /*1cb0*/  ULEA UR4, UR4, UR5, 0x3 ;  /* 0x0000000504047291 */ /* 0x000fc8000f8e183f */
[----:B------:R-:W-:-:S04]  /*1cc0*/  UIADD3 UR4, UR4, 0x38, URZ ;  /* 0x0000003804047890 */ /* 0x000fc8000fffe03f */
[----:B------:R-:W-:-:S09]  /*1cd0*/  UPRMT UR4, URZ, 0x654, UR4 ;  /* 0x000006543f047896 */ /* 0x000fd20008000004 */
[----:B------:R-:W-:Y:S01]  /*1ce0*/  SYNCS.ARRIVE.TRANS64.RED.A1T0 RZ, [UR4], RZ ;  /* 0x000000ffffff79a7 */ /* 0x000fe20008100404 */
[----:B------:R-:W-:Y:S05]  /*1cf0*/  @P0 BRA `(.L_x_26) ;  /* 0x0000000000040947 */ /* 0x000fea0003800000 */
[----:B------:R-:W-:Y:S01]  /*1d00*/  BPT.TRAP 0x1 ;  /* 0x000000040000795c */ /* 0x000fe20000300000 */
.L_x_26:
[----:B------:R-:W-:Y:S01]  /*1d10*/  UISETP.GE.U32.AND UP1, UPT, UR43, 0x7, UPT ;  /* 0x000000072b00788c */ /* 0x000fe2000bf26070 */
[----:B------:R-:W-:Y:S01]  /*1d20*/  IMAD.SHL.U32 R6, R100, 0x80, RZ ;  /* 0x0000008064067824 */ /* 0x000fe200078e00ff */
[----:B------:R-:W-:Y:S01]  /*1d30*/  UIADD3 UR41, UR43, UR41, URZ ;  /* 0x000000292b297290 */ /* 0x000fe2000fffe03f */
[----:B------:R-:W-:Y:S01]  /*1d40*/  SHF.R.S32.HI R11, RZ, 0x1f, R99 ;  /* 0x0000001fff0b7819 */ /* 0x000fe20000011463 */
[----:B------:R-:W-:Y:S01]  /*1d50*/  ULDC UR10, c[0x0][0x288] ;  /* 0x0000a200000a7ab9 */ /* 0x000fe20000000800 */
[----:B------:R-:W-:Y:S01]  /*1d60*/  IMAD.SHL.U32 R10, R101, 0x80, RZ ;  /* 0x00000080650a7824 */ /* 0x000fe200078e00ff */
[C---:B------:R-:W-:Y:S01]  /*1d70*/  LOP3.LUT R8, R6.reuse, 0x6, R93, 0xf8, !PT ;  /* 0x0000000606087812 */ /* 0x040fe200078ef85d */
[----:B------:R-:W-:Y:S01]  /*1d80*/  UISETP.GT.U32.AND UP0, UPT, UR41, 0x6, UPT ;  /* 0x000000062900788c */ /* 0x000fe2000bf04070 */
[----:B------:R-:W-:Y:S01]  /*1d90*/  ISETP.GE.AND P0, PT, R6, UR10, PT ;  /* 0x0000000a06007c0c */ /* 0x000fe2000bf06270 */
[----:B------:R-:W-:Y:S01]  /*1da0*/  ULDC.64 UR6, c[0x0][0x5d0] ;  /* 0x0001740000067ab9 */ /* 0x000fe20000000a00 */
[----:B------:R-:W-:Y:S01]  /*1db0*/  ULDC UR11, c[0x0][0x284] ;  /* 0x0000a100000b7ab9 */ /* 0x000fe20000000800 */
[----:B------:R-:W-:Y:S01]  /*1dc0*/  @UP1 UIMAD.WIDE.U32 UR4, UR41, 0x24924925, URZ ;  /* 0x24924925290418a5 */ /* 0x000fe2000f8e003f */
[----:B------:R-:W-:Y:S01]  /*1dd0*/  SHF.R.S32.HI R9, RZ, 0x1f, R8 ;  /* 0x0000001fff097819 */ /* 0x000fe20000011408 */
[----:B------:R-:W-:Y:S01]  /*1de0*/  IMAD R0, R11, UR6, RZ ;  /* 0x000000060b007c24 */ /* 0x000fe2000f8e02ff */
[----:B------:R-:W-:Y:S01]  /*1df0*/  UISETP.LT.U32.AND UP0, UPT, UR43, 0x7, UP0 ;  /* 0x000000072b00788c */ /* 0x000fe20008701070 */
[----:B------:R-:W-:Y:S01]  /*1e00*/  ISETP.GE.OR P0, PT, R10, UR11, P0 ;  /* 0x0000000b0a007c0c */ /* 0x000fe20008706670 */
[----:B------:R-:W-:Y:S01]  /*1e10*/  @UP1 UIADD3 UR4, UR41, -UR5, URZ ;  /* 0x8000000529041290 */ /* 0x000fe2000fffe03f */
[C---:B------:R-:W-:Y:S01]  /*1e20*/  IMAD R3, R99.reuse, UR7, R0 ;  /* 0x0000000763037c24 */ /* 0x040fe2000f8e0200 */
[----:B------:R-:W-:Y:S01]  /*1e30*/  ULDC.64 UR8, c[0x0][0x5c8] ;  /* 0x0001720000087ab9 */ /* 0x000fe20000000a00 */
[----:B------:R-:W-:Y:S01]  /*1e40*/  IMAD.WIDE.U32 R4, R99, UR6, R8 ;  /* 0x0000000663047c25 */ /* 0x000fe2000f8e0008 */
[----:B------:R-:W-:-:S02]  /*1e50*/  USEL UR6, URZ, 0x1, !UP0 ;  /* 0x000000013f067887 */ /* 0x000fc4000c000000 */
[----:B------:R-:W-:Y:S01]  /*1e60*/  @UP1 ULEA.HI UR4, UR4, UR5, URZ, 0x1f ;  /* 0x0000000504041291 */ /* 0x000fe2000f8ff83f */
[----:B------:R-:W-:Y:S01]  /*1e70*/  IMAD.WIDE R100, R101, 0x80, R22 ;  /* 0x0000008065647825 */ /* 0x000fe200078e0216 */
[----:B------:R-:W-:Y:S02]  /*1e80*/  ULOP3.LUT UR40, UR40, UR6, URZ, 0x3c, !UPT ;  /* 0x0000000628287292 */ /* 0x000fe4000f8e3c3f */
[----:B------:R-:W-:Y:S01]  /*1e90*/  @UP1 USHF.R.U32.HI UR4, URZ, 0x2, UR4 ;  /* 0x000000023f041899 */ /* 0x000fe20008011604 */
[----:B------:R-:W-:Y:S02]  /*1ea0*/  IMAD.IADD R5, R5, 0x1, R3 ;  /* 0x0000000105057824 */ /* 0x000fe400078e0203 */
[----:B------:R-:W-:Y:S01]  /*1eb0*/  IMAD R3, R101, UR8, RZ ;  /* 0x0000000865037c24 */ /* 0x000fe2000f8e02ff */
[----:B------:R-:W-:Y:S01]  /*1ec0*/  @UP1 ULOP3.LUT UR40, UR40, 0x1, UR4, 0x78, !UPT ;  /* 0x0000000128281892 */ /* 0x000fe2000f8e7804 */
[----:B------:R-:W-:-:S04]  /*1ed0*/  IMAD.WIDE.U32 R102, R100, UR8, R4 ;  /* 0x0000000864667c25 */ /* 0x000fc8000f8e0004 */
[----:B------:R-:W-:Y:S02]  /*1ee0*/  IMAD R7, R100, UR9, R3 ;  /* 0x0000000964077c24 */ /* 0x000fe4000f8e0203 */
[----:B------:R-:W-:Y:S01]  /*1ef0*/  IMAD.MOV.U32 R0, RZ, RZ, -0x1 ;  /* 0xffffffffff007424 */ /* 0x000fe200078e00ff */
[----:B------:R-:W-:Y:S06]  /*1f00*/  @P0 BRA `(.L_x_28) ;  /* 0x00000040001c0947 */ /* 0x000fec0003800000 */
[----:B-----5:R-:W-:Y:S01]  /*1f10*/  FSETP.NEU.AND P0, PT, R88, RZ, PT ;  /* 0x000000ff5800720b */ /* 0x020fe20003f0d000 */
[----:B------:R-:W-:Y:S01]  /*1f20*/  IMAD.IADD R4, R89, 0x1, -R6 ;  /* 0x0000000159047824 */ /* 0x000fe200078e0a06 */
[----:B------:R-:W-:Y:S01]  /*1f30*/  BSSY B0, `(.L_x_28) ;  /* 0x0000404000007945 */ /* 0x000fe20003800000 */
[----:B------:R-:W-:Y:S02]  /*1f40*/  IMAD.IADD R3, R97, 0x1, -R10 ;  /* 0x0000000161037824 */ /* 0x000fe400078e0a0a */
[----:B------:R-:W-:Y:S01]  /*1f50*/  IMAD.IADD R113, R103, 0x1, R7 ;  /* 0x0000000167717824 */ /* 0x000fe200078e0207 */
[----:B------:R-:W-:-:S04]  /*1f60*/  ISETP.GT.AND P2, PT, R4, RZ, PT ;  /* 0x000000ff0400720c */ /* 0x000fc80003f44270 */
[----:B------:R-:W-:-:S03]  /*1f70*/  ISETP.GT.AND P1, PT, R3, RZ, P2 ;  /* 0x000000ff0300720c */ /* 0x000fc60001724270 */
[----:B------:R-:W-:Y:S10]  /*1f80*/  @!P0 BRA `(.L_x_29) ;  /* 0x0000002c00288947 */ /* 0x000ff40003800000 */
[----:B------:R-:W0:Y:S01]  /*1f90*/  LDC.64 R106, c[0x0][0x5b8] ;  /* 0x00016e00ff6a7b82 */ /* 0x000e220000000a00 */
[----:B------:R-:W-:-:S07]  /*1fa0*/  ULDC.64 UR4, c[0x0][0x5c0] ;  /* 0x0001700000047ab9 */ /* 0x000fce0000000a00 */
[----:B------:R-:W1:Y:S08]  /*1fb0*/  LDC.64 R108, c[0x0][0x5b0] ;  /* 0x00016c00ff6c7b82 */ /* 0x000e700000000a00 */
[----:B------:R-:W2:Y:S01]  /*1fc0*/  LDC.64 R110, c[0x0][0x5a8] ;  /* 0x00016a00ff6e7b82 */ /* 0x000ea20000000a00 */
[-C--:B0-----:R-:W-:Y:S02]  /*1fd0*/  IMAD R6, R11, R106.reuse, RZ ;  /* 0x0000006a0b067224 */ /* 0x081fe400078e02ff */
[----:B------:R-:W-:-:S04]  /*1fe0*/  IMAD.WIDE.U32 R104, R99, R106, R8 ;  /* 0x0000006a63687225 */ /* 0x000fc800078e0008 */
[----:B------:R-:W-:Y:S02]  /*1ff0*/  IMAD R103, R99, R107, R6 ;  /* 0x0000006b63677224 */ /* 0x000fe400078e0206 */
[-C--:B-1----:R-:W-:Y:S02]  /*2000*/  IMAD R5, R101, R108.reuse, RZ ;  /* 0x0000006c65057224 */ /* 0x082fe400078e02ff */
[----:B------:R-:W-:Y:S02]  /*2010*/  IMAD.IADD R13, R105, 0x1, R103 ;  /* 0x00000001690d7824 */ /* 0x000fe400078e0267 */
[----:B------:R-:W-:Y:S02]  /*2020*/  IMAD.MOV.U32 R12, RZ, RZ, R104 ;  /* 0x000000ffff0c7224 */ /* 0x000fe400078e0068 */
[C---:B------:R-:W-:Y:S02]  /*2030*/  IMAD R107, R100.reuse, R109, R5 ;  /* 0x0000006d646b7224 */ /* 0x040fe400078e0205 */
[----:B------:R-:W-:-:S04]  /*2040*/  IMAD.WIDE.U32 R6, R100, R108, R12 ;  /* 0x0000006c64067225 */ /* 0x000fc800078e000c */
[----:B------:R-:W-:Y:S01]  /*2050*/  IMAD.IADD R5, R7, 0x1, R107 ;  /* 0x0000000107057824 */ /* 0x000fe200078e026b */
[----:B--2---:R-:W-:-:S04]  /*2060*/  LEA R14, P0, R6, R110, 0x1 ;  /* 0x0000006e060e7211 */ /* 0x004fc800078008ff */
[----:B------:R-:W-:-:S05]  /*2070*/  LEA.HI.X R15, R6, R111, R5, 0x1, P0 ;  /* 0x0000006f060f7211 */ /* 0x000fca00000f0c05 */
[----:B------:R0:W2:Y:S01]  /*2080*/  @P1 LDG.E.LTC128B.U16 R5, desc[UR38][R14.64] ;  /* 0x000000260e051981 */ /* 0x0000a2000c1e1520 */
[----:B------:R-:W-:Y:S01]  /*2090*/  LEA R10, P0, R102, UR4, 0x1 ;  /* 0x00000004660a7c11 */ /* 0x000fe2000f8008ff */
[----:B------:R-:W-:Y:S01]  /*20a0*/  IMAD.WIDE.U32 R6, R100, R108, R8 ;  /* 0x0000006c64067225 */ /* 0x000fe200078e0008 */
[----:B------:R-:W-:Y:S03]  /*20b0*/  BSSY B1, `(.L_x_30) ;  /* 0x0000012000017945 */ /* 0x000fe60003800000 */
[----:B------:R-:W-:Y:S02]  /*20c0*/  IMAD.IADD R7, R107, 0x1, R7 ;  /* 0x000000016b077824 */ /* 0x000fe400078e0207 */
[----:B------:R-:W-:Y:S01]  /*20d0*/  IMAD.WIDE.U32 R20, R99, R106, R6 ;  /* 0x0000006a63147225 */ /* 0x000fe200078e0006 */
[----:B0-----:R-:W-:-:S03]  /*20e0*/  SHF.L.U64.HI R15, R108, 0x3, R109 ;  /* 0x000000036c0f7819 */ /* 0x001fc6000001026d */
[----:B------:R-:W-:Y:S01]  /*20f0*/  IMAD.IADD R7, R103, 0x1, R21 ;  /* 0x0000000167077824 */ /* 0x000fe200078e0215 */
[----:B------:R-:W-:Y:S01]  /*2100*/  LEA R6, P4, R20, R110, 0x1 ;  /* 0x0000006e14067211 */ /* 0x000fe200078808ff */
[----:B------:R-:W-:-:S03]  /*2110*/  IMAD.SHL.U32 R14, R108, 0x8, RZ ;  /* 0x000000086c0e7824 */ /* 0x000fc600078e00ff */
[----:B------:R-:W-:Y:S01]  /*2120*/  LEA.HI.X R7, R20, R111, R7, 0x1, P4 ;  /* 0x0000006f14077211 */ /* 0x000fe200020f0c07 */
[----:B--2---:R-:W-:-:S05]  /*2130*/  HADD2.F32 R11, -RZ, R5.H0_H0 ;  /* 0x20000005ff0b7230 */ /* 0x004fca0000004100 */
[----:B------:R-:W-:-:S04]  /*2140*/  FMUL R11, R11, R88 ;  /* 0x000000580b0b7220 */ /* 0x000fc80000400000 */
[----:B------:R-:W-:Y:S01]  /*2150*/  FFMA R24, R24, R19, R11 ;  /* 0x0000001318187223 */ /* 0x000fe2000000000b */
[----:B------:R-:W-:Y:S02]  /*2160*/  LEA.HI.X R11, R102, UR5, R113, 0x1, P0 ;  /* 0x00000005660b7c11 */ /* 0x000fe400080f0c71 */
[----:B------:R-:W-:Y:S02]  /*2170*/  ISETP.GT.AND P0, PT, R4, 0x1, PT ;  /* 0x000000010400780c */ /* 0x000fe40003f04270 */
[----:B------:R-:W-:Y:S02]  /*2180*/  F2FP.F16.F32.PACK_AB R24, RZ, R24 ;  /* 0x00000018ff18723e */ /* 0x000fe400000000ff */
[----:B------:R-:W-:-:S03]  /*2190*/  ISETP.GT.AND P3, PT, R3, RZ, P0 ;  /* 0x000000ff0300720c */ /* 0x000fc60000764270 */
[----:B------:R0:W-:Y:S10]  /*21a0*/  @P1 STG.E.U16 desc[UR38][R10.64], R24 ;  /* 0x000000180a001986 */ /* 0x0001f4000c101526 */
[----:B------:R-:W-:Y:S05]  /*21b0*/  @!P3 BRA `(.L_x_31) ;  /* 0x000000000004b947 */ /* 0x000fea0003800000 */
[----:B------:R1:W5:Y:S02]  /*21c0*/  LDG.E.LTC128B.U16 R5, desc[UR38][R6.64+0x2] ;  /* 0x0000022606057981 */ /* 0x000364000c1e1520 */
.L_x_31:
[----:B------:R-:W-:Y:S05]  /*21d0*/  BSYNC B1 ;  /* 0x0000000000017941 */ /* 0x000fea0003800000 */
.L_x_30:
[----:B-----5:R-:W-:Y:S01]  /*21e0*/  HADD2.F32 R101, -RZ, R5.H0_H0 ;  /* 0x20000005ff657230 */ /* 0x020fe20000004100 */
[----:B------:R-:W-:Y:S01]  /*21f0*/  ISETP.GT.AND P2, PT, R3, 0x8, P2 ;  /* 0x000000080300780c */ /* 0x000fe20001744270 */
[----:B------:R-:W-:Y:S01]  /*2200*/  IMAD.WIDE.U32 R20, R100, R108, R14 ;  /* 0x0000006c64147225 */ /* 0x000fe200078e000e */
[----:B0-----:R-:W-:-:S03]  /*2210*/  PRMT R24, R5, 0x7610, R24 ;  /* 0x0000761005187816 */ /* 0x001fc60000000018 */
[----:B------:R-:W-:Y:S01]  /*2220*/  FMUL R12, R101, R88 ;  /* 0x00000058650c7220 */ /* 0x000fe20000400000 */
[----:B------:R-:W-:Y:S01]  /*2230*/  IMAD.IADD R107, R107, 0x1, R21 ;  /* 0x000000016b6b7824 */ /* 0x000fe200078e0215 */
[----:B------:R-:W-:Y:S02]  /*2240*/  IADD3 R104, P1, R104, R20, RZ ;  /* 0x0000001468687210 */ /* 0x000fe40007f3e0ff */
[----:B------:R-:W-:-:S03]  /*2250*/  FFMA R12, R25, R19, R12 ;  /* 0x00000013190c7223 */ /* 0x000fc6000000000c */
[----:B------:R-:W-:Y:S01]  /*2260*/  IMAD.X R13, R107, 0x1, R13, P1 ;  /* 0x000000016b0d7824 */ /* 0x000fe200008e060d */
[C---:B------:R-:W-:Y:S02]  /*2270*/  LEA R14, P1, R104.reuse, R110, 0x1 ;  /* 0x0000006e680e7211 */ /* 0x040fe400078208ff */
[----:B------:R-:W-:Y:S02]  /*2280*/  F2FP.F16.F32.PACK_AB R12, RZ, R12 ;  /* 0x0000000cff0c723e */ /* 0x000fe400000000ff */
[----:B------:R-:W-:Y:S02]  /*2290*/  LEA.HI.X R15, R104, R111, R13, 0x1, P1 ;  /* 0x0000006f680f7211 */ /* 0x000fe400008f0c0d */
[----:B------:R-:W-:-:S05]  /*22a0*/  PRMT R21, R12, 0x7610, R21 ;  /* 0x000076100c157816 */ /* 0x000fca0000000015 */
[----:B------:R0:W-:Y:S04]  /*22b0*/  @P3 STG.E.U16 desc[UR38][R10.64+0x2], R21 ;  /* 0x000002150a003986 */ /* 0x0001e8000c101526 */
[----:B------:R-:W2:Y:S01]  /*22c0*/  @P2 LDG.E.LTC128B.U16 R24, desc[UR38][R14.64] ;  /* 0x000000260e182981 */ /* 0x000ea2000c1e1520 */
[----:B------:R-:W-:Y:S01]  /*22d0*/  IADD3 R20, P1, R8, R20, RZ ;  /* 0x0000001408147210 */ /* 0x000fe20007f3e0ff */
[----:B------:R-:W-:Y:S01]  /*22e0*/  BSSY B1, `(.L_x_32) ;  /* 0x0000011000017945 */ /* 0x000fe20003800000 */
[C---:B------:R-:W-:Y:S02]  /*22f0*/  SHF.L.U64.HI R13, R92.reuse, 0x1, R91 ;  /* 0x000000015c0d7819 */ /* 0x040fe4000001025b */
[----:B------:R-:W-:Y:S01]  /*2300*/  ISETP.GT.AND P0, PT, R3, 0x8, P0 ;  /* 0x000000080300780c */ /* 0x000fe20000704270 */
[----:B0-----:R-:W-:Y:S01]  /*2310*/  IMAD.X R21, R9, 0x1, R107, P1 ;  /* 0x0000000109157824 */ /* 0x001fe200008e066b */
[----:B------:R-:W-:Y:S01]  /*2320*/  LEA R12, P1, R92, R10, 0x1 ;  /* 0x0000000a5c0c7211 */ /* 0x000fe200078208ff */
[----:B------:R-:W-:-:S04]  /*2330*/  IMAD.WIDE.U32 R20, R99, R106, R20 ;  /* 0x0000006a63147225 */ /* 0x000fc800078e0014 */
[----:B------:R-:W-:Y:S01]  /*2340*/  IMAD.X R13, R13, 0x1, R11, P1 ;  /* 0x000000010d0d7824 */ /* 0x000fe200008e060b */
[----:B------:R-:W-:Y:S01]  /*2350*/  LEA R8, P3, R20, R110, 0x1 ;  /* 0x0000006e14087211 */ /* 0x000fe200078608ff */
[----:B------:R-:W-:-:S05]  /*2360*/  IMAD.IADD R9, R103, 0x1, R21 ;  /* 0x0000000167097824 */ /* 0x000fca00078e0215 */
[----:B------:R-:W-:Y:S01]  /*2370*/  LEA.HI.X R9, R20, R111, R9, 0x1, P3 ;  /* 0x0000006f14097211 */ /* 0x000fe200018f0c09 */
[----:B--2---:R-:W-:-:S05]  /*2380*/  HADD2.F32 R5, -RZ, R24.H0_H0 ;  /* 0x20000018ff057230 */ /* 0x004fca0000004100 */
[----:B------:R-:W-:-:S04]  /*2390*/  FMUL R5, R5, R88 ;  /* 0x0000005805057220 */ /* 0x000fc80000400000 */
[----:B------:R-:W-:-:S05]  /*23a0*/  FFMA R5, R26, R19, R5 ;  /* 0x000000131a057223 */ /* 0x000fca0000000005 */
[----:B------:R-:W-:-:S05]  /*23b0*/  F2FP.F16.F32.PACK_AB R5, RZ, R5 ;  /* 0x00000005ff05723e */ /* 0x000fca00000000ff */
[----:B------:R0:W-:Y:S01]  /*23c0*/  @P2 STG.E.U16 desc[UR38][R12.64], R5 ;  /* 0x000000050c002986 */ /* 0x0001e2000c101526 */
[----:B------:R-:W-:Y:S05]  /*23d0*/  @!P0 BRA `(.L_x_33) ;  /* 0x0000000000048947 */ /* 0x000fea0003800000 */
[----:B------:R2:W5:Y:S02]  /*23e0*/  LDG.E.LTC128B.U16 R24, desc[UR38][R8.64+0x2] ;  /* 0x0000022608187981 */ /* 0x000564000c1e1520 */
.L_x_33:
[----:B------:R-:W-:Y:S05]  /*23f0*/  BSYNC B1 ;  /* 0x0000000000017941 */ /* 0x000fea0003800000 */
.L_x_32:
[----:B0----5:R-:W-:Y:S01]  /*2400*/  HADD2.F32 R5, -RZ, R24.H0_H0 ;  /* 0x20000018ff057230 */ /* 0x021fe20000004100 */
[----:B------:R-:W-:Y:S01]  /*2410*/  ISETP.GT.AND P1, PT, R4, 0x8, PT ;  /* 0x000000080400780c */ /* 0x000fe20003f24270 */
[----:B------:R-:W-:Y:S03]  /*2420*/  BSSY B1, `(.L_x_34) ;  /* 0x0000008000017945 */ /* 0x000fe60003800000 */
[----:B------:R-:W-:Y:S01]  /*2430*/  FMUL R14, R5, R88 ;  /* 0x00000058050e7220 */ /* 0x000fe20000400000 */
[----:B------:R-:W-:-:S03]  /*2440*/  ISETP.GT.AND P2, PT, R3, RZ, P1 ;  /* 0x000000ff0300720c */ /* 0x000fc60000f44270 */
[----:B------:R-:W-:-:S05]  /*2450*/  FFMA R14, R27, R19, R14 ;  /* 0x000000131b0e7223 */ /* 0x000fca000000000e */
[----:B------:R-:W-:-:S05]  /*2460*/  F2FP.F16.F32.PACK_AB R14, RZ, R14 ;  /* 0x0000000eff0e723e */ /* 0x000fca00000000ff */
[----:B------:R0:W-:Y:S01]  /*2470*/  @P0 STG.E.U16 desc[UR38][R12.64+0x2], R14 ;  /* 0x0000020e0c000986 */ /* 0x0001e2000c101526 */
[----:B------:R-:W-:Y:S05]  /*2480*/  @!P2 BRA `(.L_x_35) ;  /* 0x000000000004a947 */ /* 0x000fea0003800000 */
[----:B------:R3:W5:Y:S02]  /*2490*/  LDG.E.LTC128B.U16 R24, desc[UR38][R6.64+0x10] ;  /* 0x0000102606187981 */ /* 0x000764000c1e1520 */
.L_x_35:
[----:B------:R-:W-:Y:S05]  /*24a0*/  BSYNC B1 ;  /* 0x0000000000017941 */ /* 0x000fea0003800000 */
.L_x_34:
[----:B-----5:R-:W-:Y:S01]  /*24b0*/  HADD2.F32 R5, -RZ, R24.H0_H0 ;  /* 0x20000018ff057230 */ /* 0x020fe20000004100 */
        /* <DEDUP_REMOVED lines=9> */
.L_x_37:
[----:B------:R-:W-:Y:S05]  /*2550*/  BSYNC B1 ;  /* 0x0000000000017941 */ /* 0x000fea0003800000 */
.L_x_36:
[----:B----45:R-:W-:Y:S01]  /*2560*/  HADD2.F32 R5, -RZ, R24.H0_H0 ;  /* 0x20000018ff057230 */ /* 0x030fe20000004100 */
[----:B------:R-:W-:Y:S01]  /*2570*/  ISETP.GT.AND P1, PT, R3, 0x8, P1 ;  /* 0x000000080300780c */ /* 0x000fe20000f24270 */
[----:B------:R-:W-:Y:S03]  /*2580*/  BSSY B1, `(.L_x_38) ;  /* 0x0000007000017945 */ /* 0x000fe60003800000 */
[----:B0-----:R-:W-:-:S04]  /*2590*/  FMUL R14, R5, R88 ;  /* 0x00000058050e7220 */ /* 0x001fc80000400000 */
[----:B------:R-:W-:-:S05]  /*25a0*/  FFMA R14, R29, R19, R14 ;  /* 0x000000131d0e7223 */ /* 0x000fca000000000e */
[----:B------:R-:W-:-:S05]  /*25b0*/  F2FP.F16.F32.PACK_AB R14, RZ, R14 ;  /* 0x0000000eff0e723e */ /* 0x000fca00000000ff */
[----:B------:R0:W-:Y:S01]  /*25c0*/  @P3 STG.E.U16 desc[UR38][R10.64+0x12], R14 ;  /* 0x0000120e0a003986 */ /* 0x0001e2000c101526 */
[----:B------:R-:W-:Y:S05]  /*25d0*/  @!P1 BRA `(.L_x_39) ;  /* 0x0000000000049947 */ /* 0x000fea0003800000 */
[----:B------:R4:W5:Y:S02]  /*25e0*/  LDG.E.LTC128B.U16 R24, desc[UR38][R8.64+0x10] ;  /* 0x0000102608187981 */ /* 0x000964000c1e1520 */
.L_x_39:
[----:B------:R-:W-:Y:S05]  /*25f0*/  BSYNC B1 ;  /* 0x0000000000017941 */ /* 0x000fea0003800000 */
.L_x_38:
[----:B-----5:R-:W-:Y:S01]  /*2600*/  HADD2.F32 R5, -RZ, R24.H0_H0 ;  /* 0x20000018ff057230 */ /* 0x020fe20000004100 */
[----:B------:R-:W-:Y:S01]  /*2610*/  ISETP.GT.AND P0, PT, R3, 0x8, P0 ;  /* 0x000000080300780c */ /* 0x000fe20000704270 */
[----:B------:R-:W-:Y:S03]  /*2620*/  BSSY B1, `(.L_x_40) ;  /* 0x0000007000017945 */ /* 0x000fe60003800000 */
[----:B------:R-:W-:-:S04]  /*2630*/  FMUL R5, R5, R88 ;  /* 0x0000005805057220 */ /* 0x000fc80000400000 */
[----:B------:R-:W-:-:S05]  /*2640*/  FFMA R5, R30, R19, R5 ;  /* 0x000000131e057223 */ /* 0x000fca0000000005 */
[----:B------:R-:W-:-:S05]  /*2650*/  F2FP.F16.F32.PACK_AB R5, RZ, R5 ;  /* 0x00000005ff05723e */ /* 0x000fca00000000ff */
[----:B------:R0:W-:Y:S01]  /*2660*/  @P1 STG.E.U16 desc[UR38][R12.64+0x10], R5 ;  /* 0x000010050c001986 */ /* 0x0001e2000c101526 */
[----:B------:R-:W-:Y:S05]  /*2670*/  @!P0 BRA `(.L_x_41) ;  /* 0x0000000000048947 */ /* 0x000fea0003800000 */
[----:B------:R0:W5:Y:S02]  /*2680*/  LDG.E.LTC128B.U16 R24, desc[UR38][R8.64+0x12] ;  /* 0x0000122608187981 */ /* 0x000164000c1e1520 */
.L_x_41:
[----:B------:R-:W-:Y:S05]  /*2690*/  BSYNC B1 ;  /* 0x0000000000017941 */ /* 0x000fea0003800000 */
.L_x_40:
        /* <DEDUP_REMOVED lines=10> */
.L_x_43:
[----:B------:R-:W-:Y:S05]  /*2740*/  BSYNC B1 ;  /* 0x0000000000017941 */ /* 0x000fea0003800000 */
.L_x_42:
        /* <DEDUP_REMOVED lines=10> */
.L_x_45:
[----:B------:R-:W-:Y:S05]  /*27f0*/  BSYNC B1 ;  /* 0x0000000000017941 */ /* 0x000fea0003800000 */
.L_x_44:
[----:B0----5:R-:W-:Y:S01]  /*2800*/  HADD2.F32 R5, -RZ, R24.H0_H0 ;  /* 0x20000018ff057230 */ /* 0x021fe20000004100 */
        /* <DEDUP_REMOVED lines=8> */
.L_x_47:
[----:B------:R-:W-:Y:S05]  /*2890*/  BSYNC B1 ;  /* 0x0000000000017941 */ /* 0x000fea0003800000 */
.L_x_46:
        /* <DEDUP_REMOVED lines=9> */
.L_x_49:
[----:B------:R-:W-:Y:S05]  /*2930*/  BSYNC B1 ;  /* 0x0000000000017941 */ /* 0x000fea0003800000 */
.L_x_48:
        /* <DEDUP_REMOVED lines=10> */
.L_x_51:
[----:B------:R-:W-:Y:S05]  /*29e0*/  BSYNC B1 ;  /* 0x0000000000017941 */ /* 0x000fea0003800000 */
.L_x_50:
        /* <DEDUP_REMOVED lines=10> */
.L_x_53:
[----:B------:R-:W-:Y:S05]  /*2a90*/  BSYNC B1 ;  /* 0x0000000000017941 */ /* 0x000fea0003800000 */
.L_x_52:
        /* <DEDUP_REMOVED lines=9> */
.L_x_55:
[----:B------:R-:W-:Y:S05]  /*2b30*/  BSYNC B1 ;  /* 0x0000000000017941 */ /* 0x000fea0003800000 */
.L_x_54:
        /* <DEDUP_REMOVED lines=9> */
.L_x_57:
[----:B------:R-:W-:Y:S05]  /*2bd0*/  BSYNC B1 ;  /* 0x0000000000017941 */ /* 0x000fea0003800000 */
.L_x_56:
        /* <DEDUP_REMOVED lines=10> */
.L_x_59:
[----:B------:R-:W-:Y:S05]  /*2c80*/  BSYNC B1 ;  /* 0x0000000000017941 */ /* 0x000fea0003800000 */
.L_x_58:
        /* <DEDUP_REMOVED lines=10> */
.L_x_61:
[----:B------:R-:W-:Y:S05]  /*2d30*/  BSYNC B1 ;  /* 0x0000000000017941 */ /* 0x000fea0003800000 */
.L_x_60:
        /* <DEDUP_REMOVED lines=9> */
.L_x_63:
[----:B------:R-:W-:Y:S05]  /*2dd0*/  BSYNC B1 ;  /* 0x0000000000017941 */ /* 0x000fea0003800000 */
.L_x_62:
        /* <DEDUP_REMOVED lines=9> */
.L_x_65:
[----:B------:R-:W-:Y:S05]  /*2e70*/  BSYNC B1 ;  /* 0x0000000000017941 */ /* 0x000fea0003800000 */
.L_x_64:
        /* <DEDUP_REMOVED lines=10> */
.L_x_67:
[----:B------:R-:W-:Y:S05]  /*2f20*/  BSYNC B1 ;  /* 0x0000000000017941 */ /* 0x000fea0003800000 */
.L_x_66:
        /* <DEDUP_REMOVED lines=10> */
.L_x_69:
[----:B------:R-:W-:Y:S05]  /*2fd0*/  BSYNC B1 ;  /* 0x0000000000017941 */ /* 0x000fea0003800000 */
.L_x_68:
        /* <DEDUP_REMOVED lines=9> */
.L_x_71:
[----:B------:R-:W-:Y:S05]  /*3070*/  BSYNC B1 ;  /* 0x0000000000017941 */ /* 0x000fea0003800000 */
.L_x_70:
        /* <DEDUP_REMOVED lines=9> */
.L_x_73:
[----:B------:R-:W-:Y:S05]  /*3110*/  BSYNC B1 ;  /* 0x0000000000017941 */ /* 0x000fea0003800000 */
.L_x_72:
        /* <DEDUP_REMOVED lines=10> */
.L_x_75:
[----:B------:R-:W-:Y:S05]  /*31c0*/  BSYNC B1 ;  /* 0x0000000000017941 */ /* 0x000fea0003800000 */
.L_x_74:
        /* <DEDUP_REMOVED lines=10> */
.L_x_77:
[----:B------:R-:W-:Y:S05]  /*3270*/  BSYNC B1 ;  /* 0x0000000000017941 */ /* 0x000fea0003800000 */
.L_x_76:
        /* <DEDUP_REMOVED lines=9> */
.L_x_79:
[----:B------:R-:W-:Y:S05]  /*3310*/  BSYNC B1 ;  /* 0x0000000000017941 */ /* 0x000fea0003800000 */
.L_x_78:
        /* <DEDUP_REMOVED lines=9> */
.L_x_81:
[----:B------:R-:W-:Y:S05]  /*33b0*/  BSYNC B1 ;  /* 0x0000000000017941 */ /* 0x000fea0003800000 */
.L_x_80:
        /* <DEDUP_REMOVED lines=10> */
.L_x_83:
[----:B------:R-:W-:Y:S05]  /*3460*/  BSYNC B1 ;  /* 0x0000000000017941 */ /* 0x000fea0003800000 */
.L_x_82:
        /* <DEDUP_REMOVED lines=10> */
.L_x_85:
[----:B------:R-:W-:Y:S05]  /*3510*/  BSYNC B1 ;  /* 0x0000000000017941 */ /* 0x000fea0003800000 */
.L_x_84:
        /* <DEDUP_REMOVED lines=9> */
.L_x_87:
[----:B------:R-:W-:Y:S05]  /*35b0*/  BSYNC B1 ;  /* 0x0000000000017941 */ /* 0x000fea0003800000 */
.L_x_86:
        /* <DEDUP_REMOVED lines=9> */
.L_x_89:
[----:B------:R-:W-:Y:S05]  /*3650*/  BSYNC B1 ;  /* 0x0000000000017941 */ /* 0x000fea0003800000 */
.L_x_88:
        /* <DEDUP_REMOVED lines=10> */
.L_x_91:
[----:B------:R-:W-:Y:S05]  /*3700*/  BSYNC B1 ;  /* 0x0000000000017941 */ /* 0x000fea0003800000 */
.L_x_90:
        /* <DEDUP_REMOVED lines=10> */
.L_x_93:
[----:B------:R-:W-:Y:S05]  /*37b0*/  BSYNC B1 ;  /* 0x0000000000017941 */ /* 0x000fea0003800000 */
.L_x_92:
        /* <DEDUP_REMOVED lines=9> */
.L_x_95:
[----:B------:R-:W-:Y:S05]  /*3850*/  BSYNC B1 ;  /* 0x0000000000017941 */ /* 0x000fea0003800000 */
.L_x_94:
        /* <DEDUP_REMOVED lines=9> */
.L_x_97:
[----:B------:R-:W-:Y:S05]  /*38f0*/  BSYNC B1 ;  /* 0x0000000000017941 */ /* 0x000fea0003800000 */
.L_x_96:
        /* <DEDUP_REMOVED lines=10> */
.L_x_99:
[----:B------:R-:W-:Y:S05]  /*39a0*/  BSYNC B1 ;  /* 0x0000000000017941 */ /* 0x000fea0003800000 */
.L_x_98:
        /* <DEDUP_REMOVED lines=10> */
.L_x_101:
[----:B------:R-:W-:Y:S05]  /*3a50*/  BSYNC B1 ;  /* 0x0000000000017941 */ /* 0x000fea0003800000 */
.L_x_100:
        /* <DEDUP_REMOVED lines=9> */
.L_x_103:
[----:B------:R-:W-:Y:S05]  /*3af0*/  BSYNC B1 ;  /* 0x0000000000017941 */ /* 0x000fea0003800000 */
.L_x_102:
        /* <DEDUP_REMOVED lines=9> */
.L_x_105:
[----:B------:R-:W-:Y:S05]  /*3b90*/  BSYNC B1 ;  /* 0x0000000000017941 */ /* 0x000fea0003800000 */
.L_x_104:
        /* <DEDUP_REMOVED lines=10> */
.L_x_107:
[----:B------:R-:W-:Y:S05]  /*3c40*/  BSYNC B1 ;  /* 0x0000000000017941 */ /* 0x000fea0003800000 */
.L_x_106:
        /* <DEDUP_REMOVED lines=10> */
.L_x_109:
[----:B------:R-:W-:Y:S05]  /*3cf0*/  BSYNC B1 ;  /* 0x0000000000017941 */ /* 0x000fea0003800000 */
.L_x_108:
        /* <DEDUP_REMOVED lines=9> */
.L_x_111:
[----:B------:R-:W-:Y:S05]  /*3d90*/  BSYNC B1 ;  /* 0x0000000000017941 */ /* 0x000fea0003800000 */
.L_x_110:
        /* <DEDUP_REMOVED lines=9> */
.L_x_113:
[----:B------:R-:W-:Y:S05]  /*3e30*/  BSYNC B1 ;  /* 0x0000000000017941 */ /* 0x000fea0003800000 */
.L_x_112:
        /* <DEDUP_REMOVED lines=10> */
.L_x_115:
[----:B------:R-:W-:Y:S05]  /*3ee0*/  BSYNC B1 ;  /* 0x0000000000017941 */ /* 0x000fea0003800000 */
.L_x_114:
        /* <DEDUP_REMOVED lines=10> */
.L_x_117:
[----:B------:R-:W-:Y:S05]  /*3f90*/  BSYNC B1 ;  /* 0x0000000000017941 */ /* 0x000fea0003800000 */
.L_x_116:
        /* <DEDUP_REMOVED lines=9> */
.L_x_119:
[----:B------:R-:W-:Y:S05]  /*4030*/  BSYNC B1 ;  /* 0x0000000000017941 */ /* 0x000fea0003800000 */
.L_x_118:
        /* <DEDUP_REMOVED lines=9> */
.L_x_121:
[----:B------:R-:W-:Y:S05]  /*40d0*/  BSYNC B1 ;  /* 0x0000000000017941 */ /* 0x000fea0003800000 */
.L_x_120:
        /* <DEDUP_REMOVED lines=10> */
.L_x_123:
[----:B------:R-:W-:Y:S05]  /*4180*/  BSYNC B1 ;  /* 0x0000000000017941 */ /* 0x000fea0003800000 */
.L_x_122:
        /* <DEDUP_REMOVED lines=10> */
.L_x_125:
[----:B------:R-:W-:Y:S05]  /*4230*/  BSYNC B1 ;  /* 0x0000000000017941 */ /* 0x000fea0003800000 */
.L_x_124:
        /* <DEDUP_REMOVED lines=9> */
.L_x_127:
[----:B------:R-:W-:Y:S05]  /*42d0*/  BSYNC B1 ;  /* 0x0000000000017941 */ /* 0x000fea0003800000 */
.L_x_126:
        /* <DEDUP_REMOVED lines=9> */
.L_x_129:
[----:B------:R-:W-:Y:S05]  /*4370*/  BSYNC B1 ;  /* 0x0000000000017941 */ /* 0x000fea0003800000 */
.L_x_128:
        /* <DEDUP_REMOVED lines=10> */
.L_x_131:
[----:B------:R-:W-:Y:S05]  /*4420*/  BSYNC B1 ;  /* 0x0000000000017941 */ /* 0x000fea0003800000 */
.L_x_130:
        /* <DEDUP_REMOVED lines=10> */
.L_x_133:
[----:B------:R-:W-:Y:S05]  /*44d0*/  BSYNC B1 ;  /* 0x0000000000017941 */ /* 0x000fea0003800000 */
.L_x_132:
        /* <DEDUP_REMOVED lines=9> */
.L_x_135:
[----:B------:R-:W-:Y:S05]  /*4570*/  BSYNC B1 ;  /* 0x0000000000017941 */ /* 0x000fea0003800000 */
.L_x_134:
        /* <DEDUP_REMOVED lines=9> */
.L_x_137:
[----:B------:R-:W-:Y:S05]  /*4610*/  BSYNC B1 ;  /* 0x0000000000017941 */ /* 0x000fea0003800000 */
.L_x_136:
        /* <DEDUP_REMOVED lines=10> */
.L_x_139:
[----:B------:R-:W-:Y:S05]  /*46c0*/  BSYNC B1 ;  /* 0x0000000000017941 */ /* 0x000fea0003800000 */
.L_x_138:
        /* <DEDUP_REMOVED lines=10> */
.L_x_141:
[----:B------:R-:W-:Y:S05]  /*4770*/  BSYNC B1 ;  /* 0x0000000000017941 */ /* 0x000fea0003800000 */
.L_x_140:
        /* <DEDUP_REMOVED lines=9> */
.L_x_143:
[----:B------:R-:W-:Y:S05]  /*4810*/  BSYNC B1 ;  /* 0x0000000000017941 */ /* 0x000fea0003800000 */
.L_x_142:
        /* <DEDUP_REMOVED lines=9> */
.L_x_145:
[----:B------:R-:W-:Y:S05]  /*48b0*/  BSYNC B1 ;  /* 0x0000000000017941 */ /* 0x000fea0003800000 */
.L_x_144:
        /* <DEDUP_REMOVED lines=10> */
.L_x_147:
[----:B------:R-:W-:Y:S05]  /*4960*/  BSYNC B1 ;  /* 0x0000000000017941 */ /* 0x000fea0003800000 */
.L_x_146:
[----:B-----5:R-:W-:Y:S01]  /*4970*/  HADD2.F32 R5, -RZ, R24.H0_H0 ;  /* 0x20000018ff057230 */ /* 0x020fe20000004100 */
[----:B------:R-:W-:Y:S01]  /*4980*/  ISETP.GT.AND P0, PT, R4, 0x79, PT ;  /* 0x000000790400780c */ /* 0x000fe20003f04270 */
[----:B------:R-:W-:Y:S01]  /*4990*/  @P2 IMAD.MOV.U32 R4, RZ, RZ, R10 ;  /* 0x000000ffff042224 */ /* 0x000fe200078e000a */
[----:B------:R-:W-:Y:S02]  /*49a0*/  BSSY B1, `(.L_x_148) ;  /* 0x000000a000017945 */ /* 0x000fe40003800000 */
[----:B------:R-:W-:Y:S01]  /*49b0*/  FMUL R5, R5, R88 ;  /* 0x0000005805057220 */ /* 0x000fe20000400000 */
[----:B------:R-:W-:-:S03]  /*49c0*/  ISETP.GT.AND P3, PT, R3, RZ, P0 ;  /* 0x000000ff0300720c */ /* 0x000fc60000764270 */
[----:B------:R-:W-:-:S05]  /*49d0*/  FFMA R5, R84, R19, R5 ;  /* 0x0000001354057223 */ /* 0x000fca0000000005 */
[----:B------:R-:W-:-:S04]  /*49e0*/  F2FP.F16.F32.PACK_AB R5, RZ, R5 ;  /* 0x00000005ff05723e */ /* 0x000fc800000000ff */
[----:B0-----:R-:W-:Y:S01]  /*49f0*/  PRMT R14, R5, 0x7610, R14 ;  /* 0x00007610050e7816 */ /* 0x001fe2000000000e */
[----:B------:R-:W-:-:S05]  /*4a00*/  @P2 IMAD.MOV.U32 R5, RZ, RZ, R11 ;  /* 0x000000ffff052224 */ /* 0x000fca00078e000b */
[----:B------:R0:W-:Y:S01]  /*4a10*/  @P2 STG.E.U16 desc[UR38][R4.64+0xf0], R14 ;  /* 0x0000f00e04002986 */ /* 0x0001e2000c101526 */
[----:B------:R-:W-:Y:S05]  /*4a20*/  @!P3 BRA `(.L_x_149) ;  /* 0x000000000004b947 */ /* 0x000fea0003800000 */
[----:B------:R0:W5:Y:S02]  /*4a30*/  LDG.E.LTC128B.U16 R24, desc[UR38][R6.64+0xf2] ;  /* 0x0000f22606187981 */ /* 0x000164000c1e1520 */
.L_x_149:
[----:B------:R-:W-:Y:S05]  /*4a40*/  BSYNC B1 ;  /* 0x0000000000017941 */ /* 0x000fea0003800000 */
.L_x_148:
        /* <DEDUP_REMOVED lines=9> */
.L_x_151:
[----:B------:R-:W-:Y:S05]  /*4ae0*/  BSYNC B1 ;  /* 0x0000000000017941 */ /* 0x000fea0003800000 */
.L_x_150:
[----:B-----5:R-:W-:Y:S01]  /*4af0*/  HADD2.F32 R5, -RZ, R24.H0_H0 ;  /* 0x20000018ff057230 */ /* 0x020fe20000004100 */
[----:B------:R-:W-:Y:S01]  /*4b00*/  ISETP.GT.AND P0, PT, R3, 0x8, P0 ;  /* 0x000000080300780c */ /* 0x000fe20000704270 */
[----:B0-----:R-:W-:Y:S01]  /*4b10*/  @P1 IMAD.MOV.U32 R4, RZ, RZ, R12 ;  /* 0x000000ffff041224 */ /* 0x001fe200078e000c */
[----:B------:R-:W-:Y:S02]  /*4b20*/  BSSY B1, `(.L_x_152) ;  /* 0x0000009000017945 */ /* 0x000fe40003800000 */
[----:B------:R-:W-:-:S04]  /*4b30*/  FMUL R5, R5, R88 ;  /* 0x0000005805057220 */ /* 0x000fc80000400000 */
[----:B------:R-:W-:-:S05]  /*4b40*/  FFMA R5, R86, R19, R5 ;  /* 0x0000001356057223 */ /* 0x000fca0000000005 */
[----:B------:R-:W-:-:S04]  /*4b50*/  F2FP.F16.F32.PACK_AB R5, RZ, R5 ;  /* 0x00000005ff05723e */ /* 0x000fc800000000ff */
[----:B-1-3--:R-:W-:Y:S01]  /*4b60*/  PRMT R6, R5, 0x7610, R6 ;  /* 0x0000761005067816 */ /* 0x00afe20000000006 */
[----:B------:R-:W-:-:S05]  /*4b70*/  @P1 IMAD.MOV.U32 R5, RZ, RZ, R13 ;  /* 0x000000ffff051224 */ /* 0x000fca00078e000d */
[----:B------:R0:W-:Y:S01]  /*4b80*/  @P1 STG.E.U16 desc[UR38][R4.64+0xf0], R6 ;  /* 0x0000f00604001986 */ /* 0x0001e2000c101526 */
[----:B------:R-:W-:Y:S05]  /*4b90*/  @!P0 BRA `(.L_x_153) ;  /* 0x0000000000048947 */ /* 0x000fea0003800000 */
[----:B------:R1:W5:Y:S02]  /*4ba0*/  LDG.E.LTC128B.U16 R24, desc[UR38][R8.64+0xf2] ;  /* 0x0000f22608187981 */ /* 0x000364000c1e1520 */
.L_x_153:
[----:B------:R-:W-:Y:S05]  /*4bb0*/  BSYNC B1 ;  /* 0x0000000000017941 */ /* 0x000fea0003800000 */
.L_x_152:
[----:B------:R-:W-:Y:S05]  /*4bc0*/  @!P0 BRA `(.L_x_154) ;  /* 0x0000001000e88947 */ /* 0x000fea0003800000 */
[----:B-----5:R-:W-:-:S05]  /*4bd0*/  HADD2.F32 R3, -RZ, R24.H0_H0 ;  /* 0x20000018ff037230 */ /* 0x020fca0000004100 */
[----:B0-----:R-:W-:-:S04]  /*4be0*/  FMUL R4, R3, R88 ;  /* 0x0000005803047220 */ /* 0x001fc80000400000 */
[----:B------:R-:W-:-:S05]  /*4bf0*/  FFMA R4, R87, R19, R4 ;  /* 0x0000001357047223 */ /* 0x000fca0000000004 */
[----:B------:R-:W-:-:S05]  /*4c00*/  F2FP.F16.F32.PACK_AB R4, RZ, R4 ;  /* 0x00000004ff04723e */ /* 0x000fca00000000ff */
[----:B------:R3:W-:Y:S01]  /*4c10*/  STG.E.U16 desc[UR38][R12.64+0xf2], R4 ;  /* 0x0000f2040c007986 */ /* 0x0007e2000c101526 */
[----:B------:R-:W-:Y:S05]  /*4c20*/  BRA `(.L_x_154) ;  /* 0x0000001000d07947 */ /* 0x000fea0003800000 */
.L_x_29:
[----:B------:R-:W-:Y:S01]  /*4c30*/  ISETP.GT.AND P3, PT, R4, 0x1, PT ;  /* 0x000000010400780c */ /* 0x000fe20003f64270 */
[----:B------:R-:W-:Y:S01]  /*4c40*/  ULDC.64 UR4, c[0x0][0x5c0] ;  /* 0x0001700000047ab9 */ /* 0x000fe20000000a00 */
[-C--:B------:R-:W-:Y:S01]  /*4c50*/  FMUL R24, R24, R19.reuse ;  /* 0x0000001318187220 */ /* 0x080fe20000400000 */
[----:B------:R-:W-:Y:S01]  /*4c60*/  LEA R6, P4, R102, UR4, 0x1 ;  /* 0x0000000466067c11 */ /* 0x000fe2000f8808ff */
[-C--:B------:R-:W-:Y:S01]  /*4c70*/  FMUL R25, R25, R19.reuse ;  /* 0x0000001319197220 */ /* 0x080fe20000400000 */
[----:B------:R-:W-:Y:S01]  /*4c80*/  ISETP.GT.AND P0, PT, R3, RZ, P3 ;  /* 0x000000ff0300720c */ /* 0x000fe20001f04270 */
[-C--:B------:R-:W-:Y:S01]  /*4c90*/  FMUL R26, R26, R19.reuse ;  /* 0x000000131a1a7220 */ /* 0x080fe20000400000 */
[----:B------:R-:W-:Y:S01]  /*4ca0*/  F2FP.F16.F32.PACK_AB R24, RZ, R24 ;  /* 0x00000018ff18723e */ /* 0x000fe200000000ff */
[-C--:B------:R-:W-:Y:S01]  /*4cb0*/  FMUL R27, R27, R19.reuse ;  /* 0x000000131b1b7220 */ /* 0x080fe20000400000 */
[----:B------:R-:W-:Y:S01]  /*4cc0*/  LEA.HI.X R7, R102, UR5, R113, 0x1, P4 ;  /* 0x0000000566077c11 */ /* 0x000fe2000a0f0c71 */
[----:B------:R-:W-:Y:S01]  /*4cd0*/  FMUL R28, R28, R19 ;  /* 0x000000131c1c7220 */ /* 0x000fe20000400000 */
[----:B------:R-:W-:Y:S01]  /*4ce0*/  F2FP.F16.F32.PACK_AB R25, RZ, R25 ;  /* 0x00000019ff19723e */ /* 0x000fe200000000ff */
[-C--:B------:R-:W-:Y:S01]  /*4cf0*/  FMUL R29, R29, R19.reuse ;  /* 0x000000131d1d7220 */ /* 0x080fe20000400000 */
[----:B------:R-:W-:Y:S01]  /*4d00*/  ISETP.GT.AND P2, PT, R3, 0x8, P2 ;  /* 0x000000080300780c */ /* 0x000fe20001744270 */
[----:B------:R-:W-:Y:S01]  /*4d10*/  @P1 STG.E.U16 desc[UR38][R6.64], R24 ;  /* 0x0000001806001986 */ /* 0x000fe2000c101526 */
[----:B------:R-:W-:Y:S01]  /*4d20*/  ISETP.GT.AND P1, PT, R4, 0x8, PT ;  /* 0x000000080400780c */ /* 0x000fe20003f24270 */
[-C--:B------:R-:W-:Y:S01]  /*4d30*/  FMUL R30, R30, R19.reuse ;  /* 0x000000131e1e7220 */ /* 0x080fe20000400000 */
[C---:B------:R-:W-:Y:S01]  /*4d40*/  SHF.L.U64.HI R5, R92.reuse, 0x1, R91 ;  /* 0x000000015c057819 */ /* 0x040fe2000001025b */
[----:B------:R-:W-:Y:S01]  /*4d50*/  @P0 STG.E.U16 desc[UR38][R6.64+0x2], R25 ;  /* 0x0000021906000986 */ /* 0x000fe2000c101526 */
[----:B------:R-:W-:Y:S01]  /*4d60*/  LEA R8, P5, R92, R6, 0x1 ;  /* 0x000000065c087211 */ /* 0x000fe200078a08ff */
[-C--:B------:R-:W-:Y:S01]  /*4d70*/  FMUL R31, R31, R19.reuse ;  /* 0x000000131f1f7220 */ /* 0x080fe20000400000 */
[----:B------:R-:W-:Y:S01]  /*4d80*/  ISETP.GT.AND P3, PT, R3, 0x8, P3 ;  /* 0x000000080300780c */ /* 0x000fe20001f64270 */
[-C--:B------:R-:W-:Y:S01]  /*4d90*/  FMUL R32, R32, R19.reuse ;  /* 0x0000001320207220 */ /* 0x080fe20000400000 */
[----:B------:R-:W-:Y:S01]  /*4da0*/  ISETP.GT.AND P0, PT, R4, 0x9, PT ;  /* 0x000000090400780c */ /* 0x000fe20003f04270 */
[----:B------:R-:W-:Y:S01]  /*4db0*/  IMAD.X R9, R5, 0x1, R7, P5 ;  /* 0x0000000105097824 */ /* 0x000fe200028e0607 */
[----:B------:R-:W-:Y:S01]  /*4dc0*/  ISETP.GT.AND P4, PT, R3, RZ, P1 ;  /* 0x000000ff0300720c */ /* 0x000fe20000f84270 */
[-C--:B------:R-:W-:Y:S01]  /*4dd0*/  FMUL R33, R33, R19.reuse ;  /* 0x0000001321217220 */ /* 0x080fe20000400000 */
[----:B------:R-:W-:Y:S01]  /*4de0*/  F2FP.F16.F32.PACK_AB R26, RZ, R26 ;  /* 0x0000001aff1a723e */ /* 0x000fe200000000ff */
[-C--:B------:R-:W-:Y:S01]  /*4df0*/  FMUL R34, R34, R19.reuse ;  /* 0x0000001322227220 */ /* 0x080fe20000400000 */
[----:B------:R-:W-:Y:S01]  /*4e00*/  ISETP.GT.AND P5, PT, R3, RZ, P0 ;  /* 0x000000ff0300720c */ /* 0x000fe200007a4270 */
[----:B------:R-:W-:Y:S01]  /*4e10*/  FMUL R35, R35, R19 ;  /* 0x0000001323237220 */ /* 0x000fe20000400000 */
[----:B------:R-:W-:Y:S01]  /*4e20*/  F2FP.F16.F32.PACK_AB R27, RZ, R27 ;  /* 0x0000001bff1b723e */ /* 0x000fe200000000ff */
[----:B------:R-:W-:Y:S01]  /*4e30*/  @P2 STG.E.U16 desc[UR38][R8.64], R26 ;  /* 0x0000001a08002986 */ /* 0x000fe2000c101526 */
[----:B------:R-:W-:Y:S01]  /*4e40*/  F2FP.F16.F32.PACK_AB R28, RZ, R28 ;  /* 0x0000001cff1c723e */ /* 0x000fe200000000ff */
[-C--:B------:R-:W-:Y:S01]  /*4e50*/  FMUL R36, R36, R19.reuse ;  /* 0x0000001324247220 */ /* 0x080fe20000400000 */
[----:B------:R-:W-:Y:S01]  /*4e60*/  ISETP.GT.AND P2, PT, R3, 0x8, P1 ;  /* 0x000000080300780c */ /* 0x000fe20000f44270 */
[----:B------:R-:W-:Y:S01]  /*4e70*/  @P3 STG.E.U16 desc[UR38][R8.64+0x2], R27 ;  /* 0x0000021b08003986 */ /* 0x000fe2000c101526 */
[----:B------:R-:W-:Y:S01]  /*4e80*/  ISETP.GT.AND P1, PT, R4, 0x10, PT ;  /* 0x000000100400780c */ /* 0x000fe20003f24270 */
[----:B------:R-:W-:Y:S01]  /*4e90*/  FMUL R37, R37, R19 ;  /* 0x0000001325257220 */ /* 0x000fe20000400000 */
[----:B------:R-:W-:Y:S01]  /*4ea0*/  F2FP.F16.F32.PACK_AB R29, RZ, R29 ;  /* 0x0000001dff1d723e */ /* 0x000fe200000000ff */
[----:B------:R-:W-:Y:S01]  /*4eb0*/  @P4 STG.E.U16 desc[UR38][R6.64+0x10], R28 ;  /* 0x0000101c06004986 */ /* 0x000fe2000c101526 */
[C---:B------:R-:W-:Y:S01]  /*4ec0*/  ISETP.GT.AND P3, PT, R3.reuse, 0x8, P0 ;  /* 0x000000080300780c */ /* 0x040fe20000764270 */
[-C--:B------:R-:W-:Y:S01]  /*4ed0*/  FMUL R38, R38, R19.reuse ;  /* 0x0000001326267220 */ /* 0x080fe20000400000 */
[----:B------:R-:W-:Y:S01]  /*4ee0*/  ISETP.GT.AND P0, PT, R4, 0x11, PT ;  /* 0x000000110400780c */ /* 0x000fe20003f04270 */
[----:B------:R-:W-:Y:S01]  /*4ef0*/  @P5 STG.E.U16 desc[UR38][R6.64+0x12], R29 ;  /* 0x0000121d06005986 */ /* 0x000fe2000c101526 */
        /* <DEDUP_REMOVED lines=161> */
[----:B------:R-:W-:Y:S01]  /*5910*/  FMUL R87, R87, R19 ;  /* 0x0000001357577220 */ /* 0x000fe20000400000 */
[----:B------:R-:W-:-:S02]  /*5920*/  F2FP.F16.F32.PACK_AB R62, RZ, R62 ;  /* 0x0000003eff3e723e */ /* 0x000fc400000000ff */
[C---:B------:R-:W-:Y:S02]  /*5930*/  ISETP.GT.AND P5, PT, R3.reuse, RZ, P0 ;  /* 0x000000ff0300720c */ /* 0x040fe400007a4270 */
[----:B------:R-:W-:Y:S01]  /*5940*/  F2FP.F16.F32.PACK_AB R63, RZ, R63 ;  /* 0x0000003fff3f723e */ /* 0x000fe200000000ff */
[----:B------:R-:W-:Y:S01]  /*5950*/  @P2 STG.E.U16 desc[UR38][R8.64+0x90], R62 ;  /* 0x0000903e08002986 */ /* 0x000fe2000c101526 */
[----:B------:R-:W-:Y:S02]  /*5960*/  F2FP.F16.F32.PACK_AB R64, RZ, R64 ;  /* 0x00000040ff40723e */ /* 0x000fe400000000ff */
[C---:B------:R-:W-:Y:S01]  /*5970*/  ISETP.GT.AND P2, PT, R3.reuse, 0x8, P1 ;  /* 0x000000080300780c */ /* 0x040fe20000f44270 */
[----:B------:R-:W-:Y:S01]  /*5980*/  @P3 STG.E.U16 desc[UR38][R8.64+0x92], R63 ;  /* 0x0000923f08003986 */ /* 0x000fe2000c101526 */
[----:B------:R-:W-:Y:S02]  /*5990*/  ISETP.GT.AND P1, PT, R4, 0x58, PT ;  /* 0x000000580400780c */ /* 0x000fe40003f24270 */
[----:B------:R-:W-:Y:S01]  /*59a0*/  F2FP.F16.F32.PACK_AB R65, RZ, R65 ;  /* 0x00000041ff41723e */ /* 0x000fe200000000ff */
[----:B------:R-:W-:Y:S01]  /*59b0*/  @P4 STG.E.U16 desc[UR38][R6.64+0xa0], R64 ;  /* 0x0000a04006004986 */ /* 0x000fe2000c101526 */
[----:B------:R-:W-:-:S02]  /*59c0*/  ISETP.GT.AND P3, PT, R3, 0x8, P0 ;  /* 0x000000080300780c */ /* 0x000fc40000764270 */
[----:B------:R-:W-:Y:S01]  /*59d0*/  ISETP.GT.AND P0, PT, R4, 0x59, PT ;  /* 0x000000590400780c */ /* 0x000fe20003f04270 */
[----:B------:R-:W-:Y:S01]  /*59e0*/  @P5 STG.E.U16 desc[UR38][R6.64+0xa2], R65 ;  /* 0x0000a24106005986 */ /* 0x000fe2000c101526 */
[C---:B------:R-:W-:Y:S02]  /*59f0*/  ISETP.GT.AND P4, PT, R3.reuse, RZ, P1 ;  /* 0x000000ff0300720c */ /* 0x040fe40000f84270 */
[----:B------:R-:W-:Y:S02]  /*5a00*/  F2FP.F16.F32.PACK_AB R66, RZ, R66 ;  /* 0x00000042ff42723e */ /* 0x000fe400000000ff */
[----:B------:R-:W-:Y:S02]  /*5a10*/  ISETP.GT.AND P5, PT, R3, RZ, P0 ;  /* 0x000000ff0300720c */ /* 0x000fe400007a4270 */
[----:B------:R-:W-:Y:S01]  /*5a20*/  F2FP.F16.F32.PACK_AB R67, RZ, R67 ;  /* 0x00000043ff43723e */ /* 0x000fe200000000ff */
[----:B------:R-:W-:Y:S01]  /*5a30*/  @P2 STG.E.U16 desc[UR38][R8.64+0xa0], R66 ;  /* 0x0000a04208002986 */ /* 0x000fe2000c101526 */
[----:B------:R-:W-:-:S02]  /*5a40*/  F2FP.F16.F32.PACK_AB R68, RZ, R68 ;  /* 0x00000044ff44723e */ /* 0x000fc400000000ff */
[C---:B------:R-:W-:Y:S01]  /*5a50*/  ISETP.GT.AND P2, PT, R3.reuse, 0x8, P1 ;  /* 0x000000080300780c */ /* 0x040fe20000f44270 */
[----:B------:R-:W-:Y:S01]  /*5a60*/  @P3 STG.E.U16 desc[UR38][R8.64+0xa2], R67 ;  /* 0x0000a24308003986 */ /* 0x000fe2000c101526 */
[C---:B------:R-:W-:Y:S02]  /*5a70*/  ISETP.GT.AND P1, PT, R4.reuse, 0x60, PT ;  /* 0x000000600400780c */ /* 0x040fe40003f24270 */
[----:B------:R-:W-:Y:S01]  /*5a80*/  F2FP.F16.F32.PACK_AB R69, RZ, R69 ;  /* 0x00000045ff45723e */ /* 0x000fe200000000ff */
[----:B------:R-:W-:Y:S01]  /*5a90*/  @P4 STG.E.U16 desc[UR38][R6.64+0xb0], R68 ;  /* 0x0000b04406004986 */ /* 0x000fe2000c101526 */
[C---:B------:R-:W-:Y:S02]  /*5aa0*/  ISETP.GT.AND P3, PT, R3.reuse, 0x8, P0 ;  /* 0x000000080300780c */ /* 0x040fe40000764270 */
[----:B------:R-:W-:Y:S01]  /*5ab0*/  ISETP.GT.AND P0, PT, R4, 0x61, PT ;  /* 0x000000610400780c */ /* 0x000fe20003f04270 */
[----:B------:R-:W-:Y:S01]  /*5ac0*/  @P5 STG.E.U16 desc[UR38][R6.64+0xb2], R69 ;  /* 0x0000b24506005986 */ /* 0x000fe2000c101526 */
[----:B------:R-:W-:-:S02]  /*5ad0*/  ISETP.GT.AND P4, PT, R3, RZ, P1 ;  /* 0x000000ff0300720c */ /* 0x000fc40000f84270 */
[C---:B------:R-:W-:Y:S02]  /*5ae0*/  ISETP.GT.AND P5, PT, R3.reuse, RZ, P0 ;  /* 0x000000ff0300720c */ /* 0x040fe400007a4270 */
[----:B------:R-:W-:Y:S02]  /*5af0*/  F2FP.F16.F32.PACK_AB R70, RZ, R70 ;  /* 0x00000046ff46723e */ /* 0x000fe400000000ff */
[----:B------:R-:W-:Y:S02]  /*5b00*/  F2FP.F16.F32.PACK_AB R71, RZ, R71 ;  /* 0x00000047ff47723e */ /* 0x000fe400000000ff */
[----:B------:R-:W-:Y:S01]  /*5b10*/  F2FP.F16.F32.PACK_AB R72, RZ, R72 ;  /* 0x00000048ff48723e */ /* 0x000fe200000000ff */
[----:B------:R-:W-:Y:S01]  /*5b20*/  @P2 STG.E.U16 desc[UR38][R8.64+0xb0], R70 ;  /* 0x0000b04608002986 */ /* 0x000fe2000c101526 */
[----:B------:R-:W-:Y:S02]  /*5b30*/  F2FP.F16.F32.PACK_AB R73, RZ, R73 ;  /* 0x00000049ff49723e */ /* 0x000fe400000000ff */
[C---:B------:R-:W-:Y:S01]  /*5b40*/  ISETP.GT.AND P1, PT, R3.reuse, 0x8, P1 ;  /* 0x000000080300780c */ /* 0x040fe20000f24270 */
[----:B------:R-:W-:Y:S01]  /*5b50*/  @P3 STG.E.U16 desc[UR38][R8.64+0xb2], R71 ;  /* 0x0000b24708003986 */ /* 0x000fe2000c101526 */
[----:B------:R-:W-:-:S02]  /*5b60*/  ISETP.GT.AND P2, PT, R3, 0x8, P0 ;  /* 0x000000080300780c */ /* 0x000fc40000744270 */
[C---:B------:R-:W-:Y:S01]  /*5b70*/  ISETP.GT.AND P0, PT, R4.reuse, 0x69, PT ;  /* 0x000000690400780c */ /* 0x040fe20003f04270 */
[----:B------:R-:W-:Y:S01]  /*5b80*/  @P4 STG.E.U16 desc[UR38][R6.64+0xc0], R72 ;  /* 0x0000c04806004986 */ /* 0x000fe2000c101526 */
[----:B------:R-:W-:Y:S02]  /*5b90*/  ISETP.GT.AND P4, PT, R4, 0x68, PT ;  /* 0x000000680400780c */ /* 0x000fe40003f84270 */
[----:B------:R-:W-:Y:S01]  /*5ba0*/  F2FP.F16.F32.PACK_AB R74, RZ, R74 ;  /* 0x0000004aff4a723e */ /* 0x000fe200000000ff */
[----:B------:R-:W-:Y:S01]  /*5bb0*/  @P5 STG.E.U16 desc[UR38][R6.64+0xc2], R73 ;  /* 0x0000c24906005986 */ /* 0x000fe2000c101526 */
[C---:B------:R-:W-:Y:S02]  /*5bc0*/  ISETP.GT.AND P5, PT, R3.reuse, RZ, P4 ;  /* 0x000000ff0300720c */ /* 0x040fe400027a4270 */
[----:B------:R-:W-:Y:S01]  /*5bd0*/  ISETP.GT.AND P3, PT, R3, RZ, P0 ;  /* 0x000000ff0300720c */ /* 0x000fe20000764270 */
[----:B------:R-:W-:Y:S01]  /*5be0*/  @P1 STG.E.U16 desc[UR38][R8.64+0xc0], R74 ;  /* 0x0000c04a08001986 */ /* 0x000fe2000c101526 */
[----:B------:R-:W-:-:S02]  /*5bf0*/  F2FP.F16.F32.PACK_AB R75, RZ, R75 ;  /* 0x0000004bff4b723e */ /* 0x000fc400000000ff */
[----:B------:R-:W-:Y:S02]  /*5c00*/  F2FP.F16.F32.PACK_AB R76, RZ, R76 ;  /* 0x0000004cff4c723e */ /* 0x000fe400000000ff */
[C---:B------:R-:W-:Y:S01]  /*5c10*/  ISETP.GT.AND P4, PT, R3.reuse, 0x8, P4 ;  /* 0x000000080300780c */ /* 0x040fe20002784270 */
[----:B------:R-:W-:Y:S01]  /*5c20*/  @P2 STG.E.U16 desc[UR38][R8.64+0xc2], R75 ;  /* 0x0000c24b08002986 */ /* 0x000fe2000c101526 */
[----:B------:R-:W-:Y:S02]  /*5c30*/  F2FP.F16.F32.PACK_AB R77, RZ, R77 ;  /* 0x0000004dff4d723e */ /* 0x000fe400000000ff */
[C---:B------:R-:W-:Y:S01]  /*5c40*/  ISETP.GT.AND P2, PT, R4.reuse, 0x71, PT ;  /* 0x000000710400780c */ /* 0x040fe20003f44270 */
[----:B------:R-:W-:Y:S01]  /*5c50*/  @P5 STG.E.U16 desc[UR38][R6.64+0xd0], R76 ;  /* 0x0000d04c06005986 */ /* 0x000fe2000c101526 */
[----:B------:R-:W-:Y:S02]  /*5c60*/  ISETP.GT.AND P5, PT, R3, 0x8, P0 ;  /* 0x000000080300780c */ /* 0x000fe400007a4270 */
[C---:B------:R-:W-:Y:S01]  /*5c70*/  ISETP.GT.AND P1, PT, R4.reuse, 0x78, PT ;  /* 0x000000780400780c */ /* 0x040fe20003f24270 */
[----:B------:R-:W-:Y:S01]  /*5c80*/  @P3 STG.E.U16 desc[UR38][R6.64+0xd2], R77 ;  /* 0x0000d24d06003986 */ /* 0x000fe2000c101526 */
[----:B------:R-:W-:-:S02]  /*5c90*/  ISETP.GT.AND P3, PT, R4, 0x70, PT ;  /* 0x000000700400780c */ /* 0x000fc40003f64270 */
[----:B------:R-:W-:Y:S01]  /*5ca0*/  ISETP.GT.AND P0, PT, R4, 0x79, PT ;  /* 0x000000790400780c */ /* 0x000fe20003f04270 */
[----:B------:R-:W-:Y:S01]  /*5cb0*/  @P4 IMAD.MOV.U32 R4, RZ, RZ, R8 ;  /* 0x000000ffff044224 */ /* 0x000fe200078e0008 */
[----:B------:R-:W-:Y:S01]  /*5cc0*/  F2FP.F16.F32.PACK_AB R78, RZ, R78 ;  /* 0x0000004eff4e723e */ /* 0x000fe200000000ff */
[----:B------:R-:W-:Y:S01]  /*5cd0*/  @P4 IMAD.MOV.U32 R5, RZ, RZ, R9 ;  /* 0x000000ffff054224 */ /* 0x000fe200078e0009 */
[----:B------:R-:W-:Y:S02]  /*5ce0*/  F2FP.F16.F32.PACK_AB R79, RZ, R79 ;  /* 0x0000004fff4f723e */ /* 0x000fe400000000ff */
[----:B------:R-:W-:Y:S02]  /*5cf0*/  F2FP.F16.F32.PACK_AB R80, RZ, R80 ;  /* 0x00000050ff50723e */ /* 0x000fe400000000ff */
[----:B------:R0:W-:Y:S01]  /*5d00*/  @P4 STG.E.U16 desc[UR38][R4.64+0xd0], R78 ;  /* 0x0000d04e04004986 */ /* 0x0001e2000c101526 */
[----:B------:R-:W-:Y:S02]  /*5d10*/  ISETP.GT.AND P4, PT, R3, RZ, P2 ;  /* 0x000000ff0300720c */ /* 0x000fe40001784270 */
[----:B------:R-:W-:-:S02]  /*5d20*/  F2FP.F16.F32.PACK_AB R81, RZ, R81 ;  /* 0x00000051ff51723e */ /* 0x000fc400000000ff */
[----:B------:R-:W-:Y:S02]  /*5d30*/  ISETP.GT.AND P2, PT, R3, 0x8, P2 ;  /* 0x000000080300780c */ /* 0x000fe40001744270 */
[----:B------:R-:W-:Y:S02]  /*5d40*/  F2FP.F16.F32.PACK_AB R82, RZ, R82 ;  /* 0x00000052ff52723e */ /* 0x000fe400000000ff */
[----:B------:R-:W-:Y:S02]  /*5d50*/  F2FP.F16.F32.PACK_AB R83, RZ, R83 ;  /* 0x00000053ff53723e */ /* 0x000fe400000000ff */
[----:B------:R-:W-:Y:S01]  /*5d60*/  F2FP.F16.F32.PACK_AB R84, RZ, R84 ;  /* 0x00000054ff54723e */ /* 0x000fe200000000ff */
[----:B0-----:R-:W-:Y:S01]  /*5d70*/  @P5 IMAD.MOV.U32 R4, RZ, RZ, R8 ;  /* 0x000000ffff045224 */ /* 0x001fe200078e0008 */
[----:B------:R-:W-:Y:S01]  /*5d80*/  F2FP.F16.F32.PACK_AB R85, RZ, R85 ;  /* 0x00000055ff55723e */ /* 0x000fe200000000ff */
[----:B------:R-:W-:Y:S01]  /*5d90*/  @P5 IMAD.MOV.U32 R5, RZ, RZ, R9 ;  /* 0x000000ffff055224 */ /* 0x000fe200078e0009 */
[----:B------:R-:W-:-:S02]  /*5da0*/  F2FP.F16.F32.PACK_AB R86, RZ, R86 ;  /* 0x00000056ff56723e */ /* 0x000fc400000000ff */
[----:B------:R-:W-:Y:S02]  /*5db0*/  F2FP.F16.F32.PACK_AB R87, RZ, R87 ;  /* 0x00000057ff57723e */ /* 0x000fe400000000ff */
[----:B------:R0:W-:Y:S01]  /*5dc0*/  @P5 STG.E.U16 desc[UR38][R4.64+0xd2], R79 ;  /* 0x0000d24f04005986 */ /* 0x0001e2000c101526 */
[C---:B------:R-:W-:Y:S02]  /*5dd0*/  ISETP.GT.AND P5, PT, R3.reuse, RZ, P3 ;  /* 0x000000ff0300720c */ /* 0x040fe40001fa4270 */
[----:B------:R-:W-:-:S11]  /*5de0*/  ISETP.GT.AND P3, PT, R3, 0x8, P3 ;  /* 0x000000080300780c */ /* 0x000fd60001f64270 */
[----:B0-----:R-:W-:Y:S02]  /*5df0*/  @P5 IMAD.MOV.U32 R4, RZ, RZ, R6 ;  /* 0x000000ffff045224 */ /* 0x001fe400078e0006 */
[----:B------:R-:W-:-:S05]  /*5e00*/  @P5 IMAD.MOV.U32 R5, RZ, RZ, R7 ;  /* 0x000000ffff055224 */ /* 0x000fca00078e0007 */
[----:B------:R0:W-:Y:S01]  /*5e10*/  @P5 STG.E.U16 desc[UR38][R4.64+0xe0], R80 ;  /* 0x0000e05004005986 */ /* 0x0001e2000c101526 */
[C---:B------:R-:W-:Y:S02]  /*5e20*/  ISETP.GT.AND P5, PT, R3.reuse, RZ, P0 ;  /* 0x000000ff0300720c */ /* 0x040fe400007a4270 */
[----:B------:R-:W-:Y:S01]  /*5e30*/  ISETP.GT.AND P0, PT, R3, 0x8, P0 ;  /* 0x000000080300780c */ /* 0x000fe20000704270 */
[----:B0-----:R-:W-:Y:S02]  /*5e40*/  @P4 IMAD.MOV.U32 R4, RZ, RZ, R6 ;  /* 0x000000ffff044224 */ /* 0x001fe400078e0006 */
[----:B------:R-:W-:-:S05]  /*5e50*/  @P4 IMAD.MOV.U32 R5, RZ, RZ, R7 ;  /* 0x000000ffff054224 */ /* 0x000fca00078e0007 */
[----:B------:R0:W-:Y:S01]  /*5e60*/  @P4 STG.E.U16 desc[UR38][R4.64+0xe2], R81 ;  /* 0x0000e25104004986 */ /* 0x0001e2000c101526 */
[C---:B------:R-:W-:Y:S02]  /*5e70*/  ISETP.GT.AND P4, PT, R3.reuse, RZ, P1 ;  /* 0x000000ff0300720c */ /* 0x040fe40000f84270 */
[----:B------:R-:W-:Y:S01]  /*5e80*/  ISETP.GT.AND P1, PT, R3, 0x8, P1 ;  /* 0x000000080300780c */ /* 0x000fe20000f24270 */
[----:B0-----:R-:W-:Y:S02]  /*5e90*/  @P3 IMAD.MOV.U32 R4, RZ, RZ, R8 ;  /* 0x000000ffff043224 */ /* 0x001fe400078e0008 */
[----:B------:R-:W-:-:S05]  /*5ea0*/  @P3 IMAD.MOV.U32 R5, RZ, RZ, R9 ;  /* 0x000000ffff053224 */ /* 0x000fca00078e0009 */
[----:B------:R0:W-:Y:S02]  /*5eb0*/  @P3 STG.E.U16 desc[UR38][R4.64+0xe0], R82 ;  /* 0x0000e05204003986 */ /* 0x0001e4000c101526 */
[----:B0-----:R-:W-:Y:S02]  /*5ec0*/  @P2 IMAD.MOV.U32 R4, RZ, RZ, R8 ;  /* 0x000000ffff042224 */ /* 0x001fe400078e0008 */
[----:B------:R-:W-:-:S05]  /*5ed0*/  @P2 IMAD.MOV.U32 R5, RZ, RZ, R9 ;  /* 0x000000ffff052224 */ /* 0x000fca00078e0009 */
[----:B------:R0:W-:Y:S02]  /*5ee0*/  @P2 STG.E.U16 desc[UR38][R4.64+0xe2], R83 ;  /* 0x0000e25304002986 */ /* 0x0001e4000c101526 */
[----:B0-----:R-:W-:Y:S02]  /*5ef0*/  @P4 IMAD.MOV.U32 R4, RZ, RZ, R6 ;  /* 0x000000ffff044224 */ /* 0x001fe400078e0006 */
[----:B------:R-:W-:-:S05]  /*5f00*/  @P4 IMAD.MOV.U32 R5, RZ, RZ, R7 ;  /* 0x000000ffff054224 */ /* 0x000fca00078e0007 */
[----:B------:R0:W-:Y:S04]  /*5f10*/  @P4 STG.E.U16 desc[UR38][R4.64+0xf0], R84 ;  /* 0x0000f05404004986 */ /* 0x0001e8000c101526 */
[----:B------:R1:W-:Y:S01]  /*5f20*/  @P5 STG.E.U16 desc[UR38][R6.64+0xf2], R85 ;  /* 0x0000f25506005986 */ /* 0x0003e2000c101526 */
[----:B0-----:R-:W-:Y:S02]  /*5f30*/  @P1 IMAD.MOV.U32 R4, RZ, RZ, R8 ;  /* 0x000000ffff041224 */ /* 0x001fe400078e0008 */
[----:B------:R-:W-:-:S05]  /*5f40*/  @P1 IMAD.MOV.U32 R5, RZ, RZ, R9 ;  /* 0x000000ffff051224 */ /* 0x000fca00078e0009 */
[----:B------:R1:W-:Y:S04]  /*5f50*/  @P1 STG.E.U16 desc[UR38][R4.64+0xf0], R86 ;  /* 0x0000f05604001986 */ /* 0x0003e8000c101526 */
[----:B------:R1:W-:Y:S02]  /*5f60*/  @P0 STG.E.U16 desc[UR38][R8.64+0xf2], R87 ;  /* 0x0000f25708000986 */ /* 0x0003e4000c101526 */
.L_x_154:
[----:B------:R-:W-:Y:S05]  /*5f70*/  BSYNC B0 ;  /* 0x0000000000007941 */ /* 0x000fea0003800000 */
.L_x_28:
[----:B------:R-:W-:Y:S01]  /*5f80*/  IADD3 R16, P0, R16, UR36, RZ ;  /* 0x0000002410107c10 */ /* 0x000fe2000ff1e0ff */
[----:B------:R-:W-:Y:S01]  /*5f90*/  ULDC.64 UR4, c[0x0][0x650] ;  /* 0x0001940000047ab9 */ /* 0x000fe20000000a00 */
[----:B------:R-:W-:Y:S01]  /*5fa0*/  PRMT R3, RZ, 0x7610, R3 ;  /* 0x00007610ff037816 */ /* 0x000fe20000000003 */
[----:B------:R-:W-:Y:S01]  /*5fb0*/  IMAD.MOV.U32 R100, RZ, RZ, -0x1 ;  /* 0xffffffffff647424 */ /* 0x000fe200078e00ff */
[----:B------:R-:W-:Y:S01]  /*5fc0*/  IADD3.X R17, R17, UR42, RZ, P0, !PT ;  /* 0x0000002a11117c10 */ /* 0x000fe200087fe4ff */
[----:B------:R-:W-:Y:S01]  /*5fd0*/  IMAD.MOV.U32 R99, RZ, RZ, -0x1 ;  /* 0xffffffffff637424 */ /* 0x000fe200078e00ff */
[----:B------:R-:W-:-:S04]  /*5fe0*/  ISETP.GE.U32.AND P0, PT, R16, UR4, PT ;  /* 0x0000000410007c0c */ /* 0x000fc8000bf06070 */
[----:B------:R-:W-:-:S13]  /*5ff0*/  ISETP.GE.U32.AND.EX P0, PT, R17, UR5, PT, P0 ;  /* 0x0000000511007c0c */ /* 0x000fda000bf06100 */
[----:B------:R-:W-:Y:S05]  /*6000*/  @P0 BRA `(.L_x_155) ;  /* 0x00000004004c0947 */ /* 0x000fea0003800000 */
[----:B------:R-:W0:Y:S01]  /*6010*/  LDC.64 R10, c[0x0][0x628] ;  /* 0x00018a00ff0a7b82 */ /* 0x000e220000000a00 */
[----:B---3--:R-:W3:Y:S01]  /*6020*/  S2R R12, SR_CTAID.X ;  /* 0x00000000000c7919 */ /* 0x008ee20000002500 */
[----:B-12-4-:R-:W-:Y:S02]  /*6030*/  IMAD.MOV.U32 R8, RZ, RZ, R16 ;  /* 0x000000ffff087224 */ /* 0x016fe400078e0010 */
[----:B------:R-:W-:Y:S01]  /*6040*/  IMAD.MOV.U32 R9, RZ, RZ, R17 ;  /* 0x000000ffff097224 */ /* 0x000fe200078e0011 */
[----:B------:R-:W1:Y:S03]  /*6050*/  S2R R20, SR_CTAID.Y ;  /* 0x0000000000147919 */ /* 0x000e660000002600 */
[----:B------:R-:W2:Y:S08]  /*6060*/  LDC R0, c[0x0][0x630] ;  /* 0x00018c00ff007b82 */ /* 0x000eb00000000800 */
[----:B------:R-:W4:Y:S01]  /*6070*/  LDC.64 R14, c[0x0][0x620] ;  /* 0x00018800ff0e7b82 */ /* 0x000f220000000a00 */
[----:B0-----:R-:W-:-:S04]  /*6080*/  ISETP.NE.U32.AND P0, PT, R10, RZ, PT ;  /* 0x000000ff0a00720c */ /* 0x001fc80003f05070 */
[----:B------:R-:W-:-:S13]  /*6090*/  ISETP.NE.AND.EX P0, PT, R11, RZ, PT, P0 ;  /* 0x000000ff0b00720c */ /* 0x000fda0003f05300 */
[----:B-1234-:R-:W-:Y:S05]  /*60a0*/  @!P0 BRA `(.L_x_156) ;  /* 0x0000000000288947 */ /* 0x01efea0003800000 */
        /* <DEDUP_REMOVED lines=10> */
.L_x_156:
[-CC-:B------:R-:W-:Y:S01]  /*6150*/  SHF.R.U64 R99, R8, R0.reuse, R9.reuse ;  /* 0x0000000008637219 */ /* 0x180fe20000001209 */
[----:B------:R-:W0:Y:S01]  /*6160*/  LDC.64 R26, c[0x0][0x640] ;  /* 0x00019000ff1a7b82 */ /* 0x000e220000000a00 */
[----:B------:R-:W-:Y:S01]  /*6170*/  SHF.R.U32.HI R0, RZ, R0, R9 ;  /* 0x00000000ff007219 */ /* 0x000fe20000011609 */
[----:B------:R-:W-:Y:S01]  /*6180*/  ULDC UR4, c[0x0][0x150] ;  /* 0x0000540000047ab9 */ /* 0x000fe20000000800 */
[----:B------:R-:W-:Y:S02]  /*6190*/  IADD3 R3, P0, RZ, -R99, RZ ;  /* 0x80000063ff037210 */ /* 0x000fe40007f1e0ff */
[----:B------:R-:W-:-:S03]  /*61a0*/  I2FP.F32.U32 R7, R12 ;  /* 0x0000000c00077245 */ /* 0x000fc60000201000 */
[----:B------:R-:W1:Y:S01]  /*61b0*/  LDC R6, c[0x0][0x618] ;  /* 0x00018600ff067b82 */ /* 0x000e620000000800 */
[----:B------:R-:W-:Y:S02]  /*61c0*/  IMAD.X R5, RZ, RZ, ~R0, P0 ;  /* 0x000000ffff057224 */ /* 0x000fe400000e0e00 */
[----:B------:R-:W-:Y:S01]  /*61d0*/  FMUL R7, R7, UR4 ;  /* 0x0000000407077c20 */ /* 0x000fe20008400000 */
[----:B------:R-:W-:Y:S01]  /*61e0*/  ULDC UR4, c[0x0][0x154] ;  /* 0x0000550000047ab9 */ /* 0x000fe20000000800 */
[-C--:B------:R-:W-:Y:S02]  /*61f0*/  IMAD R0, R5, R14.reuse, RZ ;  /* 0x0000000e05007224 */ /* 0x080fe400078e02ff */
[C---:B------:R-:W-:Y:S01]  /*6200*/  IMAD.WIDE.U32 R4, R3.reuse, R14, R16 ;  /* 0x0000000e03047225 */ /* 0x040fe200078e0010 */
[----:B------:R-:W2:Y:S01]  /*6210*/  LDC R8, c[0x0][0x608] ;  /* 0x00018200ff087b82 */ /* 0x000ea20000000800 */
[----:B------:R-:W3:Y:S02]  /*6220*/  F2I.U32.TRUNC.NTZ R7, R7 ;  /* 0x0000000700077305 */ /* 0x000ee4000020f000 */
[----:B------:R-:W-:Y:S01]  /*6230*/  IMAD R3, R3, R15, R0 ;  /* 0x0000000f03037224 */ /* 0x000fe200078e0200 */
[----:B------:R-:W-:-:S03]  /*6240*/  I2FP.F32.U32 R0, R20 ;  /* 0x0000001400007245 */ /* 0x000fc60000201000 */
[----:B------:R-:W-:Y:S01]  /*6250*/  IMAD.IADD R3, R5, 0x1, R3 ;  /* 0x0000000105037824 */ /* 0x000fe200078e0203 */
[----:B------:R-:W4:Y:S01]  /*6260*/  LDC R11, c[0x0][0x658] ;  /* 0x00019600ff0b7b82 */ /* 0x000f220000000800 */
[----:B0-----:R-:W-:-:S04]  /*6270*/  ISETP.NE.U32.AND P0, PT, R26, RZ, PT ;  /* 0x000000ff1a00720c */ /* 0x001fc80003f05070 */
[----:B------:R-:W-:-:S03]  /*6280*/  ISETP.NE.AND.EX P0, PT, R27, RZ, PT, P0 ;  /* 0x000000ff1b00720c */ /* 0x000fc60003f05300 */
[----:B------:R-:W0:Y:S01]  /*6290*/  LDC R9, c[0x0][0x144] ;  /* 0x00005100ff097b82 */ /* 0x000e220000000800 */
[-C--:B-1----:R-:W-:Y:S01]  /*62a0*/  SHF.R.U64 R10, R4, R6.reuse, R3 ;  /* 0x00000006040a7219 */ /* 0x082fe20000001203 */
[----:B---3--:R-:W-:Y:S01]  /*62b0*/  IMAD.MOV R7, RZ, RZ, -R7 ;  /* 0x000000ffff077224 */ /* 0x008fe200078e0a07 */
[----:B------:R-:W-:Y:S01]  /*62c0*/  SHF.R.U32.HI R3, RZ, R6, R3 ;  /* 0x00000006ff037219 */ /* 0x000fe20000011603 */
[----:B------:R-:W-:-:S04]  /*62d0*/  FMUL R6, R0, UR4 ;  /* 0x0000000400067c20 */ /* 0x000fc80008400000 */
[----:B------:R-:W1:Y:S01]  /*62e0*/  LDC R21, c[0x0][0x148] ;  /* 0x00005200ff157b82 */ /* 0x000e620000000800 */
[----:B------:R3:W0:Y:S01]  /*62f0*/  F2I.U32.TRUNC.NTZ R14, R6 ;  /* 0x00000006000e7305 */ /* 0x000622000020f000 */
[-CC-:B--2---:R-:W-:Y:S02]  /*6300*/  SHF.R.U64 R13, R10, R8.reuse, R3.reuse ;  /* 0x000000080a0d7219 */ /* 0x184fe40000001203 */
[----:B------:R-:W-:-:S04]  /*6310*/  SHF.R.U32.HI R0, RZ, R8, R3 ;  /* 0x00000008ff007219 */ /* 0x000fc80000011603 */
[----:B-----5:R-:W2:Y:S01]  /*6320*/  LDC R24, c[0x0][0x648] ;  /* 0x00019200ff187b82 */ /* 0x020ea20000000800 */
[-CC-:B----4-:R-:W-:Y:S02]  /*6330*/  SHF.R.U64 R15, R13, R11.reuse, R0.reuse ;  /* 0x0000000b0d0f7219 */ /* 0x190fe40000001200 */
[----:B------:R-:W-:-:S03]  /*6340*/  SHF.R.U32.HI R5, RZ, R11, R0 ;  /* 0x0000000bff057219 */ /* 0x000fc60000011600 */
[----:B------:R-:W-:Y:S02]  /*6350*/  IMAD.MOV.U32 R4, RZ, RZ, R15 ;  /* 0x000000ffff047224 */ /* 0x000fe400078e000f */
[----:B------:R-:W4:Y:S01]  /*6360*/  LDC R28, c[0x0][0x638] ;  /* 0x00018e00ff1c7b82 */ /* 0x000f220000000800 */
[----:B0-----:R-:W-:-:S07]  /*6370*/  IMAD R25, R9, R7, R12 ;  /* 0x0000000709197224 */ /* 0x001fce00078e020c */
[----:B------:R-:W0:Y:S08]  /*6380*/  LDC R29, c[0x0][0x610] ;  /* 0x00018400ff1d7b82 */ /* 0x000e300000000800 */
[----:B------:R-:W0:Y:S01]  /*6390*/  LDC R30, c[0x0][0x600] ;  /* 0x00018000ff1e7b82 */ /* 0x000e220000000800 */
[----:B-123--:R-:W-:Y:S05]  /*63a0*/  @!P0 BRA `(.L_x_157) ;  /* 0x0000000000288947 */ /* 0x00efea0003800000 */
        /* <DEDUP_REMOVED lines=10> */
.L_x_157:
[----:B------:R-:W-:Y:S01]  /*6450*/  ISETP.NE.AND P0, PT, R2, 0x1, PT ;  /* 0x000000010200780c */ /* 0x000fe20003f05270 */
[----:B------:R-:W-:Y:S01]  /*6460*/  IMAD.MOV R14, RZ, RZ, -R14 ;  /* 0x000000ffff0e7224 */ /* 0x000fe200078e0a0e */
[----:B------:R-:W-:Y:S02]  /*6470*/  SHF.R.U64 R0, R4, R24, R5 ;  /* 0x0000001804007219 */ /* 0x000fe40000001205 */
[----:B------:R-:W-:Y:S02]  /*6480*/  LOP3.LUT R3, R13, R96, RZ, 0xc0, !PT ;  /* 0x000000600d037212 */ /* 0x000fe400078ec0ff */
[----:B------:R-:W-:Y:S01]  /*6490*/  LOP3.LUT R10, R10, R95, RZ, 0xc0, !PT ;  /* 0x0000005f0a0a7212 */ /* 0x000fe200078ec0ff */
[----:B------:R-:W-:Y:S02]  /*64a0*/  IMAD.MOV R4, RZ, RZ, -R0 ;  /* 0x000000ffff047224 */ /* 0x000fe400078e0a00 */
[----:B------:R-:W-:Y:S02]  /*64b0*/  IMAD R0, R90, R0, R3 ;  /* 0x000000005a007224 */ /* 0x000fe400078e0203 */
[----:B----4-:R-:W-:-:S02]  /*64c0*/  IMAD R3, R4, R28, R15 ;  /* 0x0000001c04037224 */ /* 0x010fc400078e020f */
[----:B------:R-:W-:Y:S02]  /*64d0*/  @P0 IMAD R25, R21, R14, R20 ;  /* 0x0000000e15190224 */ /* 0x000fe400078e0214 */
[----:B0-----:R-:W-:Y:S02]  /*64e0*/  IMAD R5, R3, R30, R10 ;  /* 0x0000001e03057224 */ /* 0x001fe400078e020a */
[----:B------:R-:W-:Y:S02]  /*64f0*/  IMAD R0, R0, R29, R25 ;  /* 0x0000001d00007224 */ /* 0x000fe400078e0219 */
[----:B------:R-:W-:-:S03]  /*6500*/  IMAD.MOV.U32 R4, RZ, RZ, 0x1 ;  /* 0x00000001ff047424 */ /* 0x000fc600078e00ff */
[----:B------:R-:W-:Y:S02]  /*6510*/  SEL R100, R5, R0, !P0 ;  /* 0x0000000005647207 */ /* 0x000fe40004000000 */
[----:B------:R-:W-:Y:S02]  /*6520*/  PRMT R3, R4, 0x7610, R3 ;  /* 0x0000761004037816 */ /* 0x000fe40000000003 */
[----:B------:R-:W-:-:S07]  /*6530*/  SEL R0, R0, R5, !P0 ;  /* 0x0000000500007207 */ /* 0x000fce0004000000 */
.L_x_155:
[----:B------:R-:W-:Y:S01]  /*6540*/  UIMAD.WIDE.U32 UR4, UR41, 0x24924925, URZ ;  /* 0x24924925290478a5 */ /* 0x000fe2000f8e003f */
[----:B------:R-:W-:Y:S01]  /*6550*/  LOP3.LUT P0, RZ, R3, 0xff, RZ, 0xc0, !PT ;  /* 0x000000ff03ff7812 */ /* 0x000fe2000780c0ff */
[----:B------:R-:W-:Y:S02]  /*6560*/  IMAD.MOV.U32 R101, RZ, RZ, R0 ;  /* 0x000000ffff657224 */ /* 0x000fe400078e0000 */
[----:B------:R-:W-:-:S04]  /*6570*/  UIADD3 UR4, UR41, -UR5, URZ ;  /* 0x8000000529047290 */ /* 0x000fc8000fffe03f */
[----:B------:R-:W-:-:S04]  /*6580*/  ULEA.HI UR4, UR4, UR5, URZ, 0x1f ;  /* 0x0000000504047291 */ /* 0x000fc8000f8ff83f */
[----:B------:R-:W-:-:S04]  /*6590*/  USHF.R.U32.HI UR4, URZ, 0x2, UR4 ;  /* 0x000000023f047899 */ /* 0x000fc80008011604 */
[----:B------:R-:W-:Y:S01]  /*65a0*/  UIMAD UR41, UR4, -0x7, UR41 ;  /* 0xfffffff9042978a4 */ /* 0x000fe2000f8e0229 */
[----:B------:R-:W-:Y:S11]  /*65b0*/  @P0 BRA `(.L_x_158) ;  /* 0xffffffac00180947 */ /* 0x000ff6000383ffff */
[----:B------:R-:W-:Y:S05]  /*65c0*/  EXIT ;  /* 0x000000000000794d */ /* 0x000fea0003800000 */
.L_x_3:
        /* <DEDUP_REMOVED lines=26> */
.L_x_160:
[--C-:B------:R-:W-:Y:S01]  /*6770*/  SHF.R.U64 R14, R12, R20, R13.reuse ;  /* 0x000000140c0e7219 */ /* 0x100fe2000000120d */
[----:B------:R-:W0:Y:S01]  /*6780*/  LDC R24, c[0x0][0x618] ;  /* 0x00018600ff187b82 */ /* 0x000e220000000800 */
[----:B------:R-:W-:Y:S01]  /*6790*/  I2FP.F32.U32 R8, R6 ;  /* 0x0000000600087245 */ /* 0x000fe20000201000 */
[----:B------:R-:W-:Y:S01]  /*67a0*/  ULDC UR4, c[0x0][0x150] ;  /* 0x0000540000047ab9 */ /* 0x000fe20000000800 */
[----:B------:R-:W-:Y:S02]  /*67b0*/  SHF.R.U32.HI R7, RZ, R20, R13 ;  /* 0x00000014ff077219 */ /* 0x000fe4000001160d */
[----:B------:R-:W-:Y:S01]  /*67c0*/  IADD3 R11, P0, RZ, -R14, RZ ;  /* 0x8000000eff0b7210 */ /* 0x000fe20007f1e0ff */
[----:B------:R-:W-:Y:S01]  /*67d0*/  FMUL R13, R8, UR4 ;  /* 0x00000004080d7c20 */ /* 0x000fe20008400000 */
[----:B------:R-:W-:Y:S01]  /*67e0*/  ULDC UR4, c[0x0][0x154] ;  /* 0x0000550000047ab9 */ /* 0x000fe20000000800 */
[----:B------:R-:W1:Y:S02]  /*67f0*/  LDC.64 R26, c[0x0][0x640] ;  /* 0x00019000ff1a7b82 */ /* 0x000e640000000a00 */
[----:B------:R-:W-:-:S02]  /*6800*/  IMAD.X R7, RZ, RZ, ~R7, P0 ;  /* 0x000000ffff077224 */ /* 0x000fc400000e0e07 */
[----:B------:R-:W2:Y:S01]  /*6810*/  F2I.U32.TRUNC.NTZ R13, R13 ;  /* 0x0000000d000d7305 */ /* 0x000ea2000020f000 */
[----:B------:R-:W-:-:S03]  /*6820*/  IMAD.WIDE.U32 R8, R11, R22, R16 ;  /* 0x000000160b087225 */ /* 0x000fc600078e0010 */
[----:B------:R-:W3:Y:S01]  /*6830*/  LDC R15, c[0x0][0x144] ;  /* 0x00005100ff0f7b82 */ /* 0x000ee20000000800 */
[----:B------:R-:W-:-:S04]  /*6840*/  IMAD R10, R7, R22, RZ ;  /* 0x00000016070a7224 */ /* 0x000fc800078e02ff */
[----:B------:R-:W-:Y:S02]  /*6850*/  IMAD R7, R11, R23, R10 ;  /* 0x000000170b077224 */ /* 0x000fe400078e020a */
[----:B------:R-:W-:Y:S01]  /*6860*/  IMAD.MOV.U32 R10, RZ, RZ, -0x1 ;  /* 0xffffffffff0a7424 */ /* 0x000fe200078e00ff */
[----:B------:R-:W4:Y:S01]  /*6870*/  LDC R20, c[0x0][0x608] ;  /* 0x00018200ff147b82 */ /* 0x000f220000000800 */
[----:B------:R-:W-:Y:S01]  /*6880*/  IMAD.IADD R7, R9, 0x1, R7 ;  /* 0x0000000109077824 */ /* 0x000fe200078e0207 */
[----:B------:R-:W-:-:S04]  /*6890*/  I2FP.F32.U32 R9, R5 ;  /* 0x0000000500097245 */ /* 0x000fc80000201000 */
[-C--:B0-----:R-:W-:Y:S01]  /*68a0*/  SHF.R.U64 R12, R8, R24.reuse, R7 ;  /* 0x00000018080c7219 */ /* 0x081fe20000001207 */
[----:B--2---:R-:W-:Y:S01]  /*68b0*/  IMAD.MOV R8, RZ, RZ, -R13 ;  /* 0x000000ffff087224 */ /* 0x004fe200078e0a0d */
[----:B------:R-:W0:Y:S01]  /*68c0*/  LDC R11, c[0x0][0x658] ;  /* 0x00019600ff0b7b82 */ /* 0x000e220000000800 */
[----:B-1----:R-:W-:Y:S01]  /*68d0*/  ISETP.NE.U32.AND P0, PT, R26, RZ, PT ;  /* 0x000000ff1a00720c */ /* 0x002fe20003f05070 */
[----:B------:R-:W-:Y:S01]  /*68e0*/  FMUL R9, R9, UR4 ;  /* 0x0000000409097c20 */ /* 0x000fe20008400000 */
[----:B------:R-:W-:Y:S02]  /*68f0*/  SHF.R.U32.HI R7, RZ, R24, R7 ;  /* 0x00000018ff077219 */ /* 0x000fe40000011607 */
[----:B------:R-:W-:-:S03]  /*6900*/  ISETP.NE.AND.EX P0, PT, R27, RZ, PT, P0 ;  /* 0x000000ff1b00720c */ /* 0x000fc60003f05300 */
[----:B------:R-:W1:Y:S01]  /*6910*/  LDC R22, c[0x0][0x148] ;  /* 0x00005200ff167b82 */ /* 0x000e620000000800 */
[----:B---3--:R-:W-:Y:S02]  /*6920*/  IMAD R23, R15, R8, R6 ;  /* 0x000000080f177224 */ /* 0x008fe400078e0206 */
[----:B------:R-:W-:-:S05]  /*6930*/  IMAD.MOV.U32 R8, RZ, RZ, 0x1 ;  /* 0x00000001ff087424 */ /* 0x000fca00078e00ff */
[----:B------:R-:W2:Y:S01]  /*6940*/  LDC R21, c[0x0][0x600] ;  /* 0x00018000ff157b82 */ /* 0x000ea20000000800 */
[-CC-:B----4-:R-:W-:Y:S02]  /*6950*/  SHF.R.U64 R15, R12, R20.reuse, R7.reuse ;  /* 0x000000140c0f7219 */ /* 0x190fe40000001207 */
[----:B------:R-:W-:Y:S02]  /*6960*/  SHF.R.U32.HI R6, RZ, R20, R7 ;  /* 0x00000014ff067219 */ /* 0x000fe40000011607 */
[----:B------:R3:W4:Y:S03]  /*6970*/  F2I.U32.TRUNC.NTZ R20, R9 ;  /* 0x0000000900147305 */ /* 0x000726000020f000 */
[----:B------:R-:W1:Y:S01]  /*6980*/  LDC R25, c[0x0][0x648] ;  /* 0x00019200ff197b82 */ /* 0x000e620000000800 */
[-C--:B0-----:R-:W-:Y:S02]  /*6990*/  SHF.R.U64 R19, R15, R11.reuse, R6 ;  /* 0x0000000b0f137219 */ /* 0x081fe40000001206 */
[----:B------:R-:W-:-:S02]  /*69a0*/  SHF.L.U32 R10, R10, R11, RZ ;  /* 0x0000000b0a0a7219 */ /* 0x000fc400000006ff */
[-C--:B------:R-:W-:Y:S01]  /*69b0*/  SHF.R.U32.HI R7, RZ, R11.reuse, R6 ;  /* 0x0000000bff077219 */ /* 0x080fe20000011606 */
[----:B------:R-:W-:Y:S01]  /*69c0*/  IMAD.MOV.U32 R6, RZ, RZ, R19 ;  /* 0x000000ffff067224 */ /* 0x000fe200078e0013 */
[----:B------:R-:W-:Y:S01]  /*69d0*/  SHF.L.U32 R24, R8, R11, RZ ;  /* 0x0000000b08187219 */ /* 0x000fe200000006ff */
[----:B------:R-:W0:Y:S01]  /*69e0*/  LDC R28, c[0x0][0x638] ;  /* 0x00018e00ff1c7b82 */ /* 0x000e220000000800 */
[----:B------:R-:W-:-:S07]  /*69f0*/  LOP3.LUT R30, RZ, R10, RZ, 0x33, !PT ;  /* 0x0000000aff1e7212 */ /* 0x000fce00078e33ff */
[----:B------:R-:W0:Y:S01]  /*6a00*/  LDC R29, c[0x0][0x610] ;  /* 0x00018400ff1d7b82 */ /* 0x000e220000000800 */
[----:B---34-:R-:W-:Y:S05]  /*6a10*/  @!P0 BRA `(.L_x_161) ;  /* 0x0000000000288947 */ /* 0x018fea0003800000 */
[----:B------:R-:W3:Y:S02]  /*6a20*/  LDC R6, c[0x0][0x64c] ;  /* 0x00019300ff067b82 */ /* 0x000ee40000000800 */
[----:B---3--:R-:W-:-:S05]  /*6a30*/  IADD3 R11, P0, R19, R6, RZ ;  /* 0x00000006130b7210 */ /* 0x008fca0007f1e0ff */
        /* <DEDUP_REMOVED lines=8> */
.L_x_161:
[----:B------:R-:W-:Y:S01]  /*6ac0*/  ISETP.NE.AND P0, PT, R2, 0x1, PT ;  /* 0x000000010200780c */ /* 0x000fe20003f05270 */
[----:B--2---:R-:W-:Y:S01]  /*6ad0*/  VIADD R9, R21, 0xffffffff ;  /* 0xffffffff15097836 */ /* 0x004fe20000000000 */
[----:B-1----:R-:W-:Y:S01]  /*6ae0*/  SHF.R.U64 R7, R6, R25, R7 ;  /* 0x0000001906077219 */ /* 0x002fe20000001207 */
[----:B------:R-:W-:Y:S01]  /*6af0*/  IMAD.MOV R20, RZ, RZ, -R20 ;  /* 0x000000ffff147224 */ /* 0x000fe200078e0a14 */
[----:B------:R-:W-:Y:S02]  /*6b00*/  LOP3.LUT R6, R15, R30, RZ, 0xc0, !PT ;  /* 0x0000001e0f067212 */ /* 0x000fe400078ec0ff */
[----:B------:R-:W-:Y:S01]  /*6b10*/  LOP3.LUT R12, R12, R9, RZ, 0xc0, !PT ;  /* 0x000000090c0c7212 */ /* 0x000fe200078ec0ff */
[----:B------:R-:W-:Y:S02]  /*6b20*/  IMAD.MOV R8, RZ, RZ, -R7 ;  /* 0x000000ffff087224 */ /* 0x000fe400078e0a07 */
[----:B------:R-:W-:Y:S02]  /*6b30*/  IMAD R6, R24, R7, R6 ;  /* 0x0000000718067224 */ /* 0x000fe400078e0206 */
[----:B------:R-:W-:-:S02]  /*6b40*/  IMAD.MOV.U32 R9, RZ, RZ, 0x1 ;  /* 0x00000001ff097424 */ /* 0x000fc400078e00ff */
[----:B------:R-:W-:Y:S02]  /*6b50*/  @P0 IMAD R23, R22, R20, R5 ;  /* 0x0000001416170224 */ /* 0x000fe400078e0205 */
[----:B0-----:R-:W-:Y:S02]  /*6b60*/  IMAD R5, R8, R28, R19 ;  /* 0x0000001c08057224 */ /* 0x001fe400078e0213 */
[----:B------:R-:W-:Y:S02]  /*6b70*/  IMAD R19, R6, R29, R23 ;  /* 0x0000001d06137224 */ /* 0x000fe400078e0217 */
[----:B------:R-:W-:Y:S02]  /*6b80*/  IMAD R6, R5, R21, R12 ;  /* 0x0000001505067224 */ /* 0x000fe400078e020c */
[----:B------:R-:W-:-:S03]  /*6b90*/  IMAD.MOV.U32 R8, RZ, RZ, R14 ;  /* 0x000000ffff087224 */ /* 0x000fc600078e000e */
[----:B------:R-:W-:Y:S02]  /*6ba0*/  SEL R20, R6, R19, !P0 ;  /* 0x0000001306147207 */ /* 0x000fe40004000000 */
[----:B------:R-:W-:-:S07]  /*6bb0*/  SEL R19, R19, R6, !P0 ;  /* 0x0000000613137207 */ /* 0x000fce0004000000 */
.L_x_159:
[----:B------:R-:W-:-:S08]  /*6bc0*/  NOP ;  /* 0x0000000000007918 */ /* 0x000fd00000000000 */
[----:B------:R-:W0:-:S00]  /*6bd0*/  USETMAXREG.DEALLOC.CTAPOOL 0x28 ;  /* 0x00000028000079c8 */ /* 0x000e0000080e0500 */
[----:B0-----:R-:W-:-:S13]  /*6be0*/  ISETP.NE.AND P0, PT, R0, RZ, PT ;  /* 0x000000ff0000720c */ /* 0x001fda0003f05270 */
[----:B------:R-:W-:Y:S05]  /*6bf0*/  @P0 EXIT ;  /* 0x000000000000094d */ /* 0x000fea0003800000 */
[----:B------:R-:W-:Y:S01]  /*6c00*/  LOP3.LUT P0, RZ, R9, 0xff, RZ, 0xc0, !PT ;  /* 0x000000ff09ff7812 */ /* 0x000fe2000780c0ff */
[----:B------:R-:W-:Y:S02]  /*6c10*/  IMAD.MOV.U32 R0, RZ, RZ, 0x1 ;  /* 0x00000001ff007424 */ /* 0x000fe400078e00ff */
[----:B------:R-:W-:-:S10]  /*6c20*/  IMAD.MOV.U32 R12, RZ, RZ, RZ ;  /* 0x000000ffff0c7224 */ /* 0x000fd400078e00ff */
[----:B------:R-:W-:Y:S05]  /*6c30*/  @!P0 BRA `(.L_x_162) ;  /* 0x0000000c00148947 */ /* 0x000fea0003800000 */
[----:B------:R-:W0:Y:S01]  /*6c40*/  LDC R0, c[0x0][0x28c] ;  /* 0x0000a300ff007b82 */ /* 0x000e220000000800 */
[----:B------:R-:W-:Y:S01]  /*6c50*/  LOP3.LUT P0, RZ, R3, 0x1f, RZ, 0xc0, !PT ;  /* 0x0000001f03ff7812 */ /* 0x000fe2000780c0ff */
[----:B------:R-:W-:Y:S01]  /*6c60*/  ULDC UR5, c[0x0][0x658] ;  /* 0x0001960000057ab9 */ /* 0x000fe20000000800 */
[----:B------:R-:W-:Y:S01]  /*6c70*/  UMOV UR6, 0xffffffff ;  /* 0xffffffff00067882 */ /* 0x000fe20000000000 */
[----:B------:R-:W-:Y:S01]  /*6c80*/  BSSY B0, `(.L_x_162) ;  /* 0x00000c0000007945 */ /* 0x000fe20003800000 */
[----:B------:R-:W-:Y:S01]  /*6c90*/  USHF.L.U32 UR6, UR6, UR5, URZ ;  /* 0x0000000506067299 */ /* 0x000fe2000800063f */
[C---:B------:R-:W-:Y:S01]  /*6ca0*/  ISETP.NE.AND P2, PT, R4.reuse, RZ, PT ;  /* 0x000000ff0400720c */ /* 0x040fe20003f45270 */
[----:B------:R-:W-:Y:S01]  /*6cb0*/  IMAD.MOV.U32 R13, RZ, RZ, 0x1 ;  /* 0x00000001ff0d7424 */ /* 0x000fe200078e00ff */
[----:B------:R-:W-:Y:S01]  /*6cc0*/  ISETP.NE.OR P0, PT, R4, RZ, !P0 ;  /* 0x000000ff0400720c */ /* 0x000fe20004705670 */
[----:B------:R-:W-:Y:S01]  /*6cd0*/  IMAD.MOV.U32 R12, RZ, RZ, RZ ;  /* 0x000000ffff0c7224 */ /* 0x000fe200078e00ff */
[----:B------:R-:W-:Y:S01]  /*6ce0*/  LOP3.LUT R11, R18, 0x2, RZ, 0xfc, !PT ;  /* 0x00000002120b7812 */ /* 0x000fe200078efcff */
[----:B------:R-:W-:Y:S01]  /*6cf0*/  ULDC UR4, c[0x0][0x600] ;  /* 0x0001800000047ab9 */ /* 0x000fe20000000800 */
[----:B------:R-:W-:Y:S01]  /*6d00*/  UMOV UR7, 0x1 ;  /* 0x0000000100077882 */ /* 0x000fe20000000000 */
[----:B------:R-:W-:-:S02]  /*6d10*/  UIADD3 UR15, UR4, -0x1, URZ ;  /* 0xffffffff040f7890 */ /* 0x000fc4000fffe03f */
[----:B------:R-:W-:Y:S02]  /*6d20*/  USHF.L.U32 UR17, UR7, UR5, URZ ;  /* 0x0000000507117299 */ /* 0x000fe4000800063f */
[----:B------:R-:W-:Y:S01]  /*6d30*/  ULOP3.LUT UR16, URZ, UR6, URZ, 0x33, !UPT ;  /* 0x000000063f107292 */ /* 0x000fe2000f8e333f */
[----:B------:R-:W-:Y:S01]  /*6d40*/  ULDC.64 UR20, c[0x0][0x198] ;  /* 0x0000660000147ab9 */ /* 0x000fe20000000a00 */
[----:B0-----:R-:W-:-:S05]  /*6d50*/  VIADD R0, R0, 0x3f ;  /* 0x0000003f00007836 */ /* 0x001fca0000000000 */
[----:B------:R-:W-:-:S04]  /*6d60*/  SHF.R.S32.HI R3, RZ, 0x1f, R0 ;  /* 0x0000001fff037819 */ /* 0x000fc80000011400 */
[----:B------:R-:W-:Y:S01]  /*6d70*/  LEA.HI R3, R3, R0, RZ, 0x6 ;  /* 0x0000000003037211 */ /* 0x000fe200078f30ff */
[----:B------:R-:W-:-:S03]  /*6d80*/  IMAD.MOV.U32 R0, RZ, RZ, 0x1 ;  /* 0x00000001ff007424 */ /* 0x000fc600078e00ff */
[----:B------:R-:W-:-:S05]  /*6d90*/  SHF.R.S32.HI R3, RZ, 0x6, R3 ;  /* 0x00000006ff037819 */ /* 0x000fca0000011403 */
[----:B------:R-:W-:-:S07]  /*6da0*/  VIADD R10, R3, 0x1 ;  /* 0x00000001030a7836 */ /* 0x000fce0000000000 */
.L_x_174:
[----:B------:R-:W-:-:S03]  /*6db0*/  UMOV UR4, 0xffffffff ;  /* 0xffffffff00047882 */ /* 0x000fc60000000000 */
[----:B------:R-:W-:Y:S05]  /*6dc0*/  BRA.DIV UR4, `(.L_x_163) ;  /* 0x0000001204087947 */ /* 0x000fea000b800000 */
[----:B------:R-:W-:-:S13]  /*6dd0*/  ELECT P6, URZ, PT ;  /* 0x00000000003f782f */ /* 0x000fda00038c0000 */
.L_x_188:
[----:B------:R-:W0:Y:S01]  /*6de0*/  LDC R4, c[0x0][0x28c] ;  /* 0x0000a300ff047b82 */ /* 0x000e220000000800 */
[----:B------:R-:W-:Y:S01]  /*6df0*/  BSSY B1, `(.L_x_164) ;  /* 0x0000035000017945 */ /* 0x000fe20003800000 */
[----:B0-----:R-:W-:-:S13]  /*6e00*/  ISETP.LT.OR P6, PT, R4, 0x1, !P6 ;  /* 0x000000010400780c */ /* 0x001fda00077c1670 */
[----:B------:R-:W-:Y:S05]  /*6e10*/  @P6 BRA `(.L_x_165) ;  /* 0x0000000000c86947 */ /* 0x000fea0003800000 */
[----:B------:R-:W-:Y:S02]  /*6e20*/  IMAD.SHL.U32 R20, R20, 0x80, RZ ;  /* 0x0000008014147824 */ /* 0x000fe400078e00ff */
[----:B------:R-:W-:Y:S02]  /*6e30*/  IMAD.SHL.U32 R19, R19, 0x80, RZ ;  /* 0x0000008013137824 */ /* 0x000fe400078e00ff */
[----:B------:R-:W-:Y:S02]  /*6e40*/  IMAD.MOV.U32 R21, RZ, RZ, RZ ;  /* 0x000000ffff157224 */ /* 0x000fe400078e00ff */
[----:B------:R-:W-:Y:S02]  /*6e50*/  IMAD.MOV.U32 R4, RZ, RZ, R10 ;  /* 0x000000ffff047224 */ /* 0x000fe400078e000a */
[----:B------:R-:W-:Y:S02]  /*6e60*/  IMAD.MOV.U32 R5, RZ, RZ, R0 ;  /* 0x000000ffff057224 */ /* 0x000fe400078e0000 */
[----:B------:R-:W-:-:S07]  /*6e70*/  IMAD.MOV.U32 R6, RZ, RZ, R12 ;  /* 0x000000ffff067224 */ /* 0x000fce00078e000c */
.L_x_169:
[----:B------:R-:W0:Y:S01]  /*6e80*/  S2R R14, SR_CgaCtaId ;  /* 0x00000000000e7919 */ /* 0x000e220000008800 */
[----:B------:R-:W-:Y:S01]  /*6e90*/  MOV R7, 0x400 ;  /* 0x0000040000077802 */ /* 0x000fe20000000f00 */
[----:B------:R-:W1:Y:S03]  /*6ea0*/  @!P2 LDC R9, c[0x0][0x500] ;  /* 0x00014000ff09ab82 */ /* 0x000e660000000800 */
[----:B0-----:R-:W-:Y:S02]  /*6eb0*/  LEA R15, R14, R7, 0x18 ;  /* 0x000000070e0f7211 */ /* 0x001fe400078ec0ff */
[----:B------:R-:W-:-:S03]  /*6ec0*/  SHF.L.U32 R7, R5, 0x1f, RZ ;  /* 0x0000001f05077819 */ /* 0x000fc600000006ff */
[----:B------:R-:W-:-:S04]  /*6ed0*/  IMAD R14, R6, 0x8, R15 ;  /* 0x00000008060e7824 */ /* 0x000fc800078e020f */
[----:B------:R-:W0:Y:S02]  /*6ee0*/  SYNCS.PHASECHK.TRANS64.TRYWAIT P1, [R14+URZ+0x38], R7 ;  /* 0x000038070e0075a7 */ /* 0x000e24000802017f */
[----:B01----:R-:W-:Y:S05]  /*6ef0*/  @!P1 BRA `(.L_x_166) ;  /* 0x0000000c00dc9947 */ /* 0x003fea0003800000 */
.L_x_189:
[----:B0-----:R-:W-:Y:S01]  /*6f00*/  PRMT R7, R11, 0x9910, RZ ;  /* 0x000099100b077816 */ /* 0x001fe200000000ff */
[----:B------:R0:W-:Y:S03]  /*6f10*/  @!P2 SYNCS.ARRIVE.TRANS64 RZ, [R14+URZ], R9 ;  /* 0x000000090effa9a7 */ /* 0x0001e6000800003f */
[----:B------:R-:W-:-:S13]  /*6f20*/  ISETP.NE.AND P1, PT, R7, 0x2, PT ;  /* 0x000000020700780c */ /* 0x000fda0003f25270 */
[----:B0-----:R-:W-:Y:S05]  /*6f30*/  @P1 BRA `(.L_x_167) ;  /* 0x0000000000041947 */ /* 0x001fea0003800000 */
[----:B------:R-:W-:Y:S01]  /*6f40*/  BPT.TRAP 0x1 ;  /* 0x000000040000795c */ /* 0x000fe20000300000 */
.L_x_167:
[----:B------:R-:W-:Y:S05]  /*6f50*/  @P0 BRA `(.L_x_168) ;  /* 0x0000000000040947 */ /* 0x000fea0003800000 */
[----:B------:R-:W-:Y:S01]  /*6f60*/  BPT.TRAP 0x1 ;  /* 0x000000040000795c */ /* 0x000fe20000300000 */
.L_x_168:
[----:B------:R-:W-:Y:S01]  /*6f70*/  IMAD R15, R6, 0x4000, R15 ;  /* 0x00004000060f7824 */ /* 0x000fe200078e020f */
[----:B------:R-:W-:Y:S01]  /*6f80*/  R2UR UR9, R14 ;  /* 0x000000000e0972ca */ /* 0x000fe200000e0000 */
[----:B------:R-:W-:Y:S01]  /*6f90*/  VIADD R4, R4, 0xffffffff ;  /* 0xffffffff04047836 */ /* 0x000fe20000000000 */
[----:B------:R-:W-:Y:S01]  /*6fa0*/  UIADD3 UR4, UP0, UR20, 0xf0, URZ ;  /* 0x000000f014047890 */ /* 0x000fe2000ff1e03f */
[----:B------:R-:W-:Y:S01]  /*6fb0*/  R2UR UR11, R19 ;  /* 0x00000000130b72ca */ /* 0x000fe200000e0000 */
[----:B------:R-:W-:Y:S01]  /*6fc0*/  UIADD3 UR22, UP1, UR20, 0x1f0, URZ ;  /* 0x000001f014167890 */ /* 0x000fe2000ff3e03f */
[----:B------:R-:W-:Y:S01]  /*6fd0*/  R2UR UR8, R15 ;  /* 0x000000000f0872ca */ /* 0x000fe200000e0000 */
[----:B------:R-:W-:Y:S01]  /*6fe0*/  UIADD3.X UR5, URZ, UR21, URZ, UP0, !UPT ;  /* 0x000000153f057290 */ /* 0x000fe200087fe43f */
[C---:B------:R-:W-:Y:S01]  /*6ff0*/  R2UR UR10, R21.reuse ;  /* 0x00000000150a72ca */ /* 0x040fe200000e0000 */
[----:B------:R-:W-:Y:S01]  /*7000*/  VIADD R6, R6, 0x1 ;  /* 0x0000000106067836 */ /* 0x000fe20000000000 */
[----:B------:R-:W-:Y:S01]  /*7010*/  R2UR UR12, R8 ;  /* 0x00000000080c72ca */ /* 0x000fe200000e0000 */
[----:B------:R-:W-:Y:S01]  /*7020*/  UIADD3.X UR23, URZ, UR21, URZ, UP1, !UPT ;  /* 0x000000153f177290 */ /* 0x000fe20008ffe43f */
[----:B------:R-:W-:Y:S01]  /*7030*/  R2UR UR18, R20 ;  /* 0x00000000141272ca */ /* 0x000fe200000e0000 */
[----:B------:R-:W-:Y:S01]  /*7040*/  UMOV UR6, 0x0 ;  /* 0x0000000000067882 */ /* 0x000fe20000000000 */
[----:B------:R-:W-:Y:S01]  /*7050*/  ISETP.GT.AND P3, PT, R4, 0x1, PT ;  /* 0x000000010400780c */ /* 0x000fe20003f64270 */
[----:B------:R-:W-:Y:S01]  /*7060*/  UMOV UR7, 0x10000000 ;  /* 0x1000000000077882 */ /* 0x000fe20000000000 */
[----:B------:R-:W-:Y:S01]  /*7070*/  ISETP.NE.AND P1, PT, R6, 0x7, PT ;  /* 0x000000070600780c */ /* 0x000fe20003f25270 */
[----:B------:R-:W-:-:S02]  /*7080*/  VIADD R21, R21, 0x40 ;  /* 0x0000004015157836 */ /* 0x000fc40000000000 */
[----:B------:R-:W-:Y:S01]  /*7090*/  UIADD3 UR13, UR8, 0x180, URZ ;  /* 0x00000180080d7890 */ /* 0x000fe2000fffe03f */
[----:B------:R-:W-:Y:S01]  /*70a0*/  SEL R14, RZ, 0x1, P1 ;  /* 0x00000001ff0e7807 */ /* 0x000fe20000800000 */
[----:B------:R-:W-:Y:S01]  /*70b0*/  UIADD3 UR14, UR8, 0x1c180, URZ ;  /* 0x0001c180080e7890 */ /* 0x000fe2000fffe03f */
[----:B------:R-:W-:Y:S02]  /*70c0*/  SEL R6, R6, RZ, P1 ;  /* 0x000000ff06067207 */ /* 0x000fe40000800000 */
[----:B------:R-:W-:Y:S02]  /*70d0*/  LOP3.LUT R5, R5, R14, RZ, 0x3c, !PT ;  /* 0x0000000e05057212 */ /* 0x000fe400078e3cff */
[----:B------:R-:W-:Y:S02]  /*70e0*/  UMOV UR8, UR13 ;  /* 0x0000000d00087c82 */ /* 0x000fe40008000000 */
[----:B------:R0:W-:Y:S02]  /*70f0*/  UTMALDG.3D [UR8], [UR4], desc[UR6] ;  /* 0x00000608040075b4 */ /* 0x0001e40008011000 */
[----:B0-----:R-:W-:Y:S01]  /*7100*/  UMOV UR8, UR14 ;  /* 0x0000000e00087c82 */ /* 0x001fe20008000000 */
[----:B------:R-:W-:-:S02]  /*7110*/  UMOV UR11, UR18 ;  /* 0x00000012000b7c82 */ /* 0x000fc40008000000 */
[----:B------:R0:W-:Y:S02]  /*7120*/  UTMALDG.3D [UR8], [UR22], desc[UR6] ;  /* 0x00000608160075b4 */ /* 0x0001e40008011000 */
[----:B0-----:R-:W-:Y:S05]  /*7130*/  @P3 BRA `(.L_x_169) ;  /* 0xfffffffc00503947 */ /* 0x001fea000383ffff */
.L_x_165:
[----:B------:R-:W-:Y:S05]  /*7140*/  BSYNC B1 ;  /* 0x0000000000017941 */ /* 0x000fea0003800000 */
.L_x_164:
[----:B------:R-:W-:Y:S01]  /*7150*/  LOP3.LUT P4, RZ, R13, 0xff, RZ, 0xc0, !PT ;  /* 0x000000ff0dff7812 */ /* 0x000fe2000788c0ff */
[C---:B------:R-:W-:Y:S01]  /*7160*/  IMAD.IADD R12, R3.reuse, 0x1, R12 ;  /* 0x00000001030c7824 */ /* 0x040fe200078e020c */
[----:B------:R-:W-:Y:S01]  /*7170*/  ULDC.64 UR4, c[0x0][0x650] ;  /* 0x0001940000047ab9 */ /* 0x000fe20000000a00 */
[C---:B------:R-:W-:Y:S01]  /*7180*/  ISETP.GE.U32.AND P3, PT, R3.reuse, 0x7, PT ;  /* 0x000000070300780c */ /* 0x040fe20003f66070 */
[----:B------:R-:W-:Y:S01]  /*7190*/  BSSY B1, `(.L_x_170) ;  /* 0x000006c000017945 */ /* 0x000fe20003800000 */
[C---:B------:R-:W-:Y:S01]  /*71a0*/  IMAD.WIDE.U32 R4, R12.reuse, 0x24924925, RZ ;  /* 0x249249250c047825 */ /* 0x040fe200078e00ff */
[C---:B------:R-:W-:Y:S02]  /*71b0*/  ISETP.GT.U32.AND P1, PT, R12.reuse, 0x6, PT ;  /* 0x000000060c00780c */ /* 0x040fe40003f24070 */
[----:B------:R-:W-:Y:S01]  /*71c0*/  PRMT R13, RZ, 0x7610, R13 ;  /* 0x00007610ff0d7816 */ /* 0x000fe2000000000d */
[----:B------:R-:W-:Y:S01]  /*71d0*/  IMAD.IADD R4, R12, 0x1, -R5 ;  /* 0x000000010c047824 */ /* 0x000fe200078e0a05 */
[----:B------:R-:W-:Y:S01]  /*71e0*/  ISETP.LT.U32.AND P1, PT, R3, 0x7, P1 ;  /* 0x000000070300780c */ /* 0x000fe20000f21070 */
[----:B------:R-:W-:-:S02]  /*71f0*/  IMAD.MOV.U32 R19, RZ, RZ, -0x1 ;  /* 0xffffffffff137424 */ /* 0x000fc400078e00ff */
[----:B------:R-:W0:Y:S01]  /*7200*/  @P4 S2R R7, SR_CgaCtaId ;  /* 0x0000000000074919 */ /* 0x000e220000008800 */
[----:B------:R-:W-:Y:S01]  /*7210*/  @P4 MOV R6, 0x400 ;  /* 0x0000040000064802 */ /* 0x000fe20000000f00 */
[----:B------:R-:W-:Y:S01]  /*7220*/  IMAD.MOV.U32 R20, RZ, RZ, -0x1 ;  /* 0xffffffffff147424 */ /* 0x000fe200078e00ff */
[----:B------:R-:W-:Y:S01]  /*7230*/  LEA.HI R4, R4, R5, RZ, 0x1f ;  /* 0x0000000504047211 */ /* 0x000fe200078ff8ff */
[----:B------:R-:W-:-:S03]  /*7240*/  IMAD.MOV.U32 R8, RZ, RZ, -0x1 ;  /* 0xffffffffff087424 */ /* 0x000fc600078e00ff */
[--C-:B------:R-:W-:Y:S02]  /*7250*/  SHF.R.U32.HI R5, RZ, 0x2, R4.reuse ;  /* 0x00000002ff057819 */ /* 0x100fe40000011604 */
[----:B------:R-:W-:-:S03]  /*7260*/  PRMT R4, RZ, 0x7610, R4 ;  /* 0x00007610ff047816 */ /* 0x000fc60000000004 */
[----:B------:R-:W-:Y:S01]  /*7270*/  IMAD R12, R5, -0x7, R12 ;  /* 0xfffffff9050c7824 */ /* 0x000fe200078e020c */
[----:B0-----:R-:W-:Y:S02]  /*7280*/  @P4 LEA R6, R7, R6, 0x18 ;  /* 0x0000000607064211 */ /* 0x001fe400078ec0ff */
[----:B------:R-:W-:Y:S02]  /*7290*/  SEL R7, RZ, 0x1, !P1 ;  /* 0x00000001ff077807 */ /* 0x000fe40004800000 */
[----:B------:R-:W-:Y:S01]  /*72a0*/  IADD3 R16, P1, R16, UR36, RZ ;  /* 0x0000002410107c10 */ /* 0x000fe2000ff3e0ff */
[----:B------:R0:W-:Y:S01]  /*72b0*/  @P4 SYNCS.ARRIVE.TRANS64.A1T0 RZ, [R6+URZ+0x88], RZ ;  /* 0x000088ff06ff49a7 */ /* 0x0001e2000810003f */
[----:B------:R-:W-:Y:S02]  /*72c0*/  LOP3.LUT R0, R0, R7, RZ, 0x3c, !PT ;  /* 0x0000000700007212 */ /* 0x000fe400078e3cff */
[----:B------:R-:W-:Y:S02]  /*72d0*/  IADD3.X R17, R17, UR42, RZ, P1, !PT ;  /* 0x0000002a11117c10 */ /* 0x000fe40008ffe4ff */
[----:B------:R-:W-:-:S02]  /*72e0*/  ISETP.GE.U32.AND P1, PT, R16, UR4, PT ;  /* 0x0000000410007c0c */ /* 0x000fc4000bf26070 */
[----:B------:R-:W-:Y:S02]  /*72f0*/  @P3 LOP3.LUT R0, R0, 0x1, R5, 0x78, !PT ;  /* 0x0000000100003812 */ /* 0x000fe400078e7805 */
[----:B------:R-:W-:-:S13]  /*7300*/  ISETP.GE.U32.AND.EX P1, PT, R17, UR5, PT, P1 ;  /* 0x0000000511007c0c */ /* 0x000fda000bf26110 */
[----:B0-----:R-:W-:Y:S05]  /*7310*/  @P1 BRA `(.L_x_171) ;  /* 0x00000004004c1947 */ /* 0x001fea0003800000 */
[----:B------:R-:W-:Y:S01]  /*7320*/  ULDC.64 UR4, c[0x0][0x628] ;  /* 0x00018a0000047ab9 */ /* 0x000fe20000000a00 */
[----:B------:R-:W0:Y:S01]  /*7330*/  S2R R15, SR_CTAID.X ;  /* 0x00000000000f7919 */ /* 0x000e220000002500 */
[----:B------:R-:W-:Y:S01]  /*7340*/  ISETP.NE.U32.AND P1, PT, RZ, UR4, PT ;  /* 0x00000004ff007c0c */ /* 0x000fe2000bf25070 */
[----:B------:R-:W-:Y:S01]  /*7350*/  ULDC UR7, c[0x0][0x630] ;  /* 0x00018c0000077ab9 */ /* 0x000fe20000000800 */
[----:B------:R-:W-:Y:S01]  /*7360*/  IMAD.MOV.U32 R4, RZ, RZ, R16 ;  /* 0x000000ffff047224 */ /* 0x000fe200078e0010 */
[----:B------:R-:W1:Y:S01]  /*7370*/  S2R R14, SR_CTAID.Y ;  /* 0x00000000000e7919 */ /* 0x000e620000002600 */
[----:B------:R-:W-:Y:S01]  /*7380*/  ISETP.NE.AND.EX P1, PT, RZ, UR5, PT, P1 ;  /* 0x00000005ff007c0c */ /* 0x000fe2000bf25310 */
[----:B------:R-:W-:-:S12]  /*7390*/  IMAD.MOV.U32 R5, RZ, RZ, R17 ;  /* 0x000000ffff057224 */ /* 0x000fd800078e0011 */
[----:B------:R-:W-:Y:S05]  /*73a0*/  @!P1 BRA `(.L_x_172) ;  /* 0x0000000000289947 */ /* 0x000fea0003800000 */
[----:B------:R-:W-:Y:S02]  /*73b0*/  ULDC UR6, c[0x0][0x634] ;  /* 0x00018d0000067ab9 */ /* 0x000fe40000000800 */
[----:B------:R-:W-:-:S05]  /*73c0*/  IADD3 R9, P1, R16, UR6, RZ ;  /* 0x0000000610097c10 */ /* 0x000fca000ff3e0ff */
[----:B------:R-:W-:-:S04]  /*73d0*/  IMAD.X R19, RZ, RZ, R17, P1 ;  /* 0x000000ffff137224 */ /* 0x000fc800008e0611 */
[----:B------:R-:W-:-:S04]  /*73e0*/  IMAD.WIDE.U32 R6, R19, UR4, RZ ;  /* 0x0000000413067c25 */ /* 0x000fc8000f8e00ff */
[----:B------:R-:W-:-:S04]  /*73f0*/  IMAD.WIDE.U32 R6, P1, R9, UR5, R6 ;  /* 0x0000000509067c25 */ /* 0x000fc8000f820006 */
[----:B------:R-:W-:-:S04]  /*7400*/  IMAD.WIDE.U32 R8, R9, UR4, RZ ;  /* 0x0000000409087c25 */ /* 0x000fc8000f8e00ff */
[----:B------:R-:W-:Y:S01]  /*7410*/  IMAD.X R5, RZ, RZ, RZ, P1 ;  /* 0x000000ffff057224 */ /* 0x000fe200008e06ff */
[----:B------:R-:W-:Y:S01]  /*7420*/  IADD3 RZ, P1, R9, R6, RZ ;  /* 0x0000000609ff7210 */ /* 0x000fe20007f3e0ff */
[----:B------:R-:W-:-:S04]  /*7430*/  IMAD.MOV.U32 R4, RZ, RZ, R7 ;  /* 0x000000ffff047224 */ /* 0x000fc800078e0007 */
[----:B------:R-:W-:-:S08]  /*7440*/  IMAD.WIDE.U32.X R4, R19, UR5, R4, P1 ;  /* 0x0000000513047c25 */ /* 0x000fd000088e0404 */
.L_x_172:
[--C-:B------:R-:W-:Y:S01]  /*7450*/  SHF.R.U64 R8, R4, UR7, R5.reuse ;  /* 0x0000000704087c19 */ /* 0x100fe20008001205 */
[----:B------:R-:W-:Y:S01]  /*7460*/  ULDC.64 UR4, c[0x0][0x620] ;  /* 0x0001880000047ab9 */ /* 0x000fe20000000a00 */
[----:B------:R-:W-:Y:S01]  /*7470*/  SHF.R.U32.HI R4, RZ, UR7, R5 ;  /* 0x00000007ff047c19 */ /* 0x000fe20008011605 */
[----:B------:R-:W2:Y:S01]  /*7480*/  LDC R24, c[0x0][0x144] ;  /* 0x00005100ff187b82 */ /* 0x000ea20000000800 */
[----:B------:R-:W-:Y:S01]  /*7490*/  IADD3 R7, P1, RZ, -R8, RZ ;  /* 0x80000008ff077210 */ /* 0x000fe20007f3e0ff */
[----:B------:R-:W-:Y:S01]  /*74a0*/  ULDC.64 UR8, c[0x0][0x640] ;  /* 0x0001900000087ab9 */ /* 0x000fe20000000a00 */
[----:B0-----:R-:W-:Y:S01]  /*74b0*/  I2FP.F32.U32 R9, R15 ;  /* 0x0000000f00097245 */ /* 0x001fe20000201000 */
[----:B------:R-:W-:Y:S02]  /*74c0*/  ULDC UR6, c[0x0][0x608] ;  /* 0x0001820000067ab9 */ /* 0x000fe40000000800 */
[----:B------:R-:W-:Y:S01]  /*74d0*/  IMAD.X R4, RZ, RZ, ~R4, P1 ;  /* 0x000000ffff047224 */ /* 0x000fe200008e0e04 */
[----:B------:R-:W-:Y:S01]  /*74e0*/  ISETP.NE.U32.AND P1, PT, RZ, UR8, PT ;  /* 0x00000008ff007c0c */ /* 0x000fe2000bf25070 */
[----:B------:R-:W0:Y:S02]  /*74f0*/  LDC R21, c[0x0][0x148] ;  /* 0x00005200ff157b82 */ /* 0x000e240000000800 */
[----:B------:R-:W-:Y:S01]  /*7500*/  IMAD R6, R4, UR4, RZ ;  /* 0x0000000404067c24 */ /* 0x000fe2000f8e02ff */
[----:B------:R-:W-:Y:S01]  /*7510*/  ISETP.NE.AND.EX P1, PT, RZ, UR9, PT, P1 ;  /* 0x00000009ff007c0c */ /* 0x000fe2000bf25310 */
[----:B------:R-:W-:Y:S01]  /*7520*/  IMAD.WIDE.U32 R4, R7, UR4, R16 ;  /* 0x0000000407047c25 */ /* 0x000fe2000f8e0010 */
[----:B------:R-:W-:-:S03]  /*7530*/  ULDC UR4, c[0x0][0x150] ;  /* 0x0000540000047ab9 */ /* 0x000fc60000000800 */
[----:B------:R-:W-:Y:S02]  /*7540*/  IMAD R7, R7, UR5, R6 ;  /* 0x0000000507077c24 */ /* 0x000fe4000f8e0206 */
[----:B------:R-:W-:Y:S01]  /*7550*/  FMUL R6, R9, UR4 ;  /* 0x0000000409067c20 */ /* 0x000fe20008400000 */
[----:B------:R-:W-:Y:S01]  /*7560*/  ULDC UR4, c[0x0][0x618] ;  /* 0x0001860000047ab9 */ /* 0x000fe20000000800 */
[----:B------:R-:W-:Y:S01]  /*7570*/  ULDC UR5, c[0x0][0x154] ;  /* 0x0000550000057ab9 */ /* 0x000fe20000000800 */
[----:B------:R-:W-:-:S03]  /*7580*/  IMAD.IADD R5, R5, 0x1, R7 ;  /* 0x0000000105057824 */ /* 0x000fc600078e0207 */
[----:B------:R-:W3:Y:S02]  /*7590*/  F2I.U32.TRUNC.NTZ R6, R6 ;  /* 0x0000000600067305 */ /* 0x000ee4000020f000 */
[----:B------:R-:W-:Y:S02]  /*75a0*/  SHF.R.U64 R9, R4, UR4, R5 ;  /* 0x0000000404097c19 */ /* 0x000fe40008001205 */
[----:B-1----:R-:W-:-:S05]  /*75b0*/  I2FP.F32.U32 R4, R14 ;  /* 0x0000000e00047245 */ /* 0x002fca0000201000 */
[----:B------:R-:W-:Y:S01]  /*75c0*/  FMUL R22, R4, UR5 ;  /* 0x0000000504167c20 */ /* 0x000fe20008400000 */
[----:B------:R-:W-:Y:S01]  /*75d0*/  SHF.R.U32.HI R4, RZ, UR4, R5 ;  /* 0x00000004ff047c19 */ /* 0x000fe20008011605 */
[----:B------:R-:W-:-:S03]  /*75e0*/  ULDC UR4, c[0x0][0x658] ;  /* 0x0001960000047ab9 */ /* 0x000fc60000000800 */
[--C-:B------:R-:W-:Y:S01]  /*75f0*/  SHF.R.U64 R20, R9, UR6, R4.reuse ;  /* 0x0000000609147c19 */ /* 0x100fe20008001204 */
[----:B------:R-:W1:Y:S01]  /*7600*/  F2I.U32.TRUNC.NTZ R22, R22 ;  /* 0x0000001600167305 */ /* 0x000e62000020f000 */
[----:B------:R-:W-:Y:S01]  /*7610*/  SHF.R.U32.HI R5, RZ, UR6, R4 ;  /* 0x00000006ff057c19 */ /* 0x000fe20008011604 */
[----:B---3--:R-:W-:-:S03]  /*7620*/  IMAD.MOV R6, RZ, RZ, -R6 ;  /* 0x000000ffff067224 */ /* 0x008fc600078e0a06 */
[----:B------:R-:W-:Y:S01]  /*7630*/  SHF.R.U64 R19, R20, UR4, R5 ;  /* 0x0000000414137c19 */ /* 0x000fe20008001205 */
[----:B--2---:R-:W-:Y:S01]  /*7640*/  IMAD R15, R24, R6, R15 ;  /* 0x00000006180f7224 */ /* 0x004fe200078e020f */
[----:B------:R-:W-:-:S03]  /*7650*/  SHF.R.U32.HI R23, RZ, UR4, R5 ;  /* 0x00000004ff177c19 */ /* 0x000fc60008011605 */
[----:B------:R-:W-:Y:S02]  /*7660*/  IMAD.MOV.U32 R4, RZ, RZ, R19 ;  /* 0x000000ffff047224 */ /* 0x000fe400078e0013 */
[----:B------:R-:W-:Y:S01]  /*7670*/  IMAD.MOV.U32 R5, RZ, RZ, R23 ;  /* 0x000000ffff057224 */ /* 0x000fe200078e0017 */
[----:B-1----:R-:W-:Y:S06]  /*7680*/  @!P1 BRA `(.L_x_173) ;  /* 0x0000000000289947 */ /* 0x002fec0003800000 */
[----:B------:R-:W-:Y:S02]  /*7690*/  ULDC UR4, c[0x0][0x64c] ;  /* 0x0001930000047ab9 */ /* 0x000fe40000000800 */
[----:B------:R-:W-:-:S05]  /*76a0*/  IADD3 R5, P1, R19, UR4, RZ ;  /* 0x0000000413057c10 */ /* 0x000fca000ff3e0ff */
[----:B------:R-:W-:-:S04]  /*76b0*/  IMAD.X R23, RZ, RZ, R23, P1 ;  /* 0x000000ffff177224 */ /* 0x000fc800008e0617 */
[----:B------:R-:W-:-:S04]  /*76c0*/  IMAD.WIDE.U32 R6, R23, UR8, RZ ;  /* 0x0000000817067c25 */ /* 0x000fc8000f8e00ff */
[----:B------:R-:W-:-:S04]  /*76d0*/  IMAD.WIDE.U32 R6, P1, R5, UR9, R6 ;  /* 0x0000000905067c25 */ /* 0x000fc8000f820006 */
[----:B------:R-:W-:-:S04]  /*76e0*/  IMAD.WIDE.U32 R4, R5, UR8, RZ ;  /* 0x0000000805047c25 */ /* 0x000fc8000f8e00ff */
[----:B------:R-:W-:Y:S01]  /*76f0*/  IMAD.MOV.U32 R4, RZ, RZ, R7 ;  /* 0x000000ffff047224 */ /* 0x000fe200078e0007 */
[----:B------:R-:W-:Y:S01]  /*7700*/  IADD3 RZ, P3, R5, R6, RZ ;  /* 0x0000000605ff7210 */ /* 0x000fe20007f7e0ff */
[----:B------:R-:W-:-:S04]  /*7710*/  IMAD.X R5, RZ, RZ, RZ, P1 ;  /* 0x000000ffff057224 */ /* 0x000fc800008e06ff */
[----:B------:R-:W-:-:S08]  /*7720*/  IMAD.WIDE.U32.X R4, R23, UR9, R4, P3 ;  /* 0x0000000917047c25 */ /* 0x000fd000098e0404 */
.L_x_173:
[----:B------:R-:W-:Y:S01]  /*7730*/  ISETP.NE.AND P1, PT, R2, 0x1, PT ;  /* 0x000000010200780c */ /* 0x000fe20003f25270 */
[----:B------:R-:W-:Y:S01]  /*7740*/  ULDC UR4, c[0x0][0x648] ;  /* 0x0001920000047ab9 */ /* 0x000fe20000000800 */
[----:B------:R-:W-:Y:S01]  /*7750*/  LOP3.LUT R20, R20, UR16, RZ, 0xc0, !PT ;  /* 0x0000001014147c12 */ /* 0x000fe2000f8ec0ff */
[----:B------:R-:W-:Y:S01]  /*7760*/  IMAD.MOV R22, RZ, RZ, -R22 ;  /* 0x000000ffff167224 */ /* 0x000fe200078e0a16 */
[----:B------:R-:W-:Y:S01]  /*7770*/  SHF.R.U64 R5, R4, UR4, R5 ;  /* 0x0000000404057c19 */ /* 0x000fe20008001205 */
[----:B------:R-:W-:Y:S01]  /*7780*/  ULDC UR4, c[0x0][0x638] ;  /* 0x00018e0000047ab9 */ /* 0x000fe20000000800 */
[----:B------:R-:W-:Y:S01]  /*7790*/  LOP3.LUT R6, R9, UR15, RZ, 0xc0, !PT ;  /* 0x0000000f09067c12 */ /* 0x000fe2000f8ec0ff */
[----:B------:R-:W-:Y:S02]  /*77a0*/  ULDC UR5, c[0x0][0x610] ;  /* 0x0001840000057ab9 */ /* 0x000fe40000000800 */
[----:B------:R-:W-:Y:S02]  /*77b0*/  IMAD.MOV R4, RZ, RZ, -R5 ;  /* 0x000000ffff047224 */ /* 0x000fe400078e0a05 */
[----:B------:R-:W-:-:S02]  /*77c0*/  IMAD R20, R5, UR17, R20 ;  /* 0x0000001105147c24 */ /* 0x000fc4000f8e0214 */
[----:B0-----:R-:W-:Y:S02]  /*77d0*/  @P1 IMAD R15, R21, R22, R14 ;  /* 0x00000016150f1224 */ /* 0x001fe400078e020e */
[----:B------:R-:W-:Y:S01]  /*77e0*/  IMAD R19, R4, UR4, R19 ;  /* 0x0000000404137c24 */ /* 0x000fe2000f8e0213 */
[----:B------:R-:W-:Y:S01]  /*77f0*/  ULDC UR4, c[0x0][0x600] ;  /* 0x0001800000047ab9 */ /* 0x000fe20000000800 */
[----:B------:R-:W-:Y:S02]  /*7800*/  IMAD R15, R20, UR5, R15 ;  /* 0x00000005140f7c24 */ /* 0x000fe4000f8e020f */
[----:B------:R-:W-:Y:S02]  /*7810*/  IMAD R6, R19, UR4, R6 ;  /* 0x0000000413067c24 */ /* 0x000fe4000f8e0206 */
[----:B------:R-:W-:-:S03]  /*7820*/  IMAD.MOV.U32 R4, RZ, RZ, 0x1 ;  /* 0x00000001ff047424 */ /* 0x000fc600078e00ff */
[----:B------:R-:W-:Y:S02]  /*7830*/  SEL R20, R6, R15, !P1 ;  /* 0x0000000f06147207 */ /* 0x000fe40004800000 */
[----:B------:R-:W-:-:S07]  /*7840*/  SEL R19, R15, R6, !P1 ;  /* 0x000000060f137207 */ /* 0x000fce0004800000 */
.L_x_171:
[----:B------:R-:W-:Y:S05]  /*7850*/  BSYNC B1 ;  /* 0x0000000000017941 */ /* 0x000fea0003800000 */
.L_x_170:
[----:B------:R-:W-:-:S13]  /*7860*/  LOP3.LUT P1, RZ, R4, 0xff, RZ, 0xc0, !PT ;  /* 0x000000ff04ff7812 */ /* 0x000fda000782c0ff */
[----:B------:R-:W-:Y:S05]  /*7870*/  @P1 BRA `(.L_x_174) ;  /* 0xfffffff4004c1947 */ /* 0x000fea000383ffff */
[----:B------:R-:W-:Y:S05]  /*7880*/  BSYNC B0 ;  /* 0x0000000000007941 */ /* 0x000fea0003800000 */
.L_x_162:
[----:B------:R-:W-:-:S03]  /*7890*/  UMOV UR4, 0xffffffff ;  /* 0xffffffff00047882 */ /* 0x000fc60000000000 */
[----:B------:R-:W-:Y:S05]  /*78a0*/  BRA.DIV UR4, `(.L_x_175) ;  /* 0x0000000604847947 */ /* 0x000fea000b800000 */
[----:B------:R-:W-:-:S13]  /*78b0*/  ELECT P6, URZ, PT ;  /* 0x00000000003f782f */ /* 0x000fda00038c0000 */
.L_x_192:
[----:B------:R-:W-:Y:S04]  /*78c0*/  BSSY B0, `(.L_x_176) ;  /* 0x0000046000007945 */ /* 0x000fe80003800000 */
[----:B------:R-:W-:Y:S05]  /*78d0*/  @!P6 BRA `(.L_x_177) ;  /* 0x000000040010e947 */ /* 0x000fea0003800000 */
[----:B------:R-:W-:-:S04]  /*78e0*/  LOP3.LUT R18, R18, 0x2, RZ, 0xfc, !PT ;  /* 0x0000000212127812 */ /* 0x000fc800078efcff */
[----:B------:R-:W-:-:S13]  /*78f0*/  ISETP.NE.AND P0, PT, R18, 0x3, PT ;  /* 0x000000031200780c */ /* 0x000fda0003f05270 */
[----:B------:R-:W-:Y:S05]  /*7900*/  @!P0 BRA `(.L_x_178) ;  /* 0x0000000000048947 */ /* 0x000fea0003800000 */
[----:B------:R-:W-:Y:S01]  /*7910*/  BPT.TRAP 0x1 ;  /* 0x000000040000795c */ /* 0x000fe20000300000 */
.L_x_178:
[----:B------:R-:W0:Y:S01]  /*7920*/  S2R R3, SR_CgaCtaId ;  /* 0x0000000000037919 */ /* 0x000e220000008800 */
[----:B------:R-:W-:-:S04]  /*7930*/  MOV R2, 0x400 ;  /* 0x0000040000027802 */ /* 0x000fc80000000f00 */
[----:B0-----:R-:W-:Y:S02]  /*7940*/  LEA R3, R3, R2, 0x18 ;  /* 0x0000000203037211 */ /* 0x001fe400078ec0ff */
[----:B------:R-:W-:-:S03]  /*7950*/  SHF.L.U32 R2, R0, 0x1f, RZ ;  /* 0x0000001f00027819 */ /* 0x000fc600000006ff */
[----:B------:R-:W-:-:S04]  /*7960*/  VIADD R3, R3, 0x38 ;  /* 0x0000003803037836 */ /* 0x000fc80000000000 */
[C---:B------:R-:W-:Y:S02]  /*7970*/  IMAD R7, R12.reuse, 0x8, R3 ;  /* 0x000000080c077824 */ /* 0x040fe400078e0203 */
[----:B------:R-:W-:Y:S02]  /*7980*/  VIADD R12, R12, 0x1 ;  /* 0x000000010c0c7836 */ /* 0x000fe40000000000 */
[----:B------:R-:W0:Y:S03]  /*7990*/  SYNCS.PHASECHK.TRANS64.TRYWAIT P0, [R7+URZ], R2 ;  /* 0x00000002070075a7 */ /* 0x000e26000800017f */
[----:B------:R-:W-:-:S04]  /*79a0*/  ISETP.NE.AND P1, PT, R12, 0x7, PT ;  /* 0x000000070c00780c */ /* 0x000fc80003f25270 */
[----:B------:R-:W-:Y:S02]  /*79b0*/  SEL R5, RZ, 0x1, P1 ;  /* 0x00000001ff057807 */ /* 0x000fe40000800000 */
[----:B------:R-:W-:Y:S02]  /*79c0*/  SEL R12, R12, RZ, P1 ;  /* 0x000000ff0c0c7207 */ /* 0x000fe40000800000 */
[----:B------:R-:W-:-:S03]  /*79d0*/  LOP3.LUT R5, R0, R5, RZ, 0x3c, !PT ;  /* 0x0000000500057212 */ /* 0x000fc600078e3cff */
[----:B------:R-:W-:Y:S01]  /*79e0*/  IMAD R9, R12, 0x8, R3 ;  /* 0x000000080c097824 */ /* 0x000fe200078e0203 */
[----:B------:R-:W-:Y:S01]  /*79f0*/  SHF.L.U32 R4, R5, 0x1f, RZ ;  /* 0x0000001f05047819 */ /* 0x000fe200000006ff */
[----:B0-----:R-:W-:Y:S06]  /*7a00*/  @!P0 BRA `(.L_x_179) ;  /* 0x00000004004c8947 */ /* 0x001fec0003800000 */
.L_x_193:
[----:B------:R-:W1:Y:S01]  /*7a10*/  SYNCS.PHASECHK.TRANS64.TRYWAIT P0, [R9+URZ], R4 ;  /* 0x00000004090075a7 */ /* 0x000e62000800017f */
[----:B------:R-:W-:-:S05]  /*7a20*/  VIADD R0, R12, 0x1 ;  /* 0x000000010c007836 */ /* 0x000fca0000000000 */
[----:B------:R-:W-:-:S04]  /*7a30*/  ISETP.NE.AND P1, PT, R0, 0x7, PT ;  /* 0x000000070000780c */ /* 0x000fc80003f25270 */
[----:B0-----:R-:W-:Y:S02]  /*7a40*/  SEL R2, RZ, 0x1, P1 ;  /* 0x00000001ff027807 */ /* 0x001fe40000800000 */
[----:B------:R-:W-:Y:S02]  /*7a50*/  SEL R0, R0, RZ, P1 ;  /* 0x000000ff00007207 */ /* 0x000fe40000800000 */
[----:B------:R-:W-:-:S03]  /*7a60*/  LOP3.LUT R7, R5, R2, RZ, 0x3c, !PT ;  /* 0x0000000205077212 */ /* 0x000fc600078e3cff */
[----:B------:R-:W-:Y:S01]  /*7a70*/  IMAD R6, R0, 0x8, R3 ;  /* 0x0000000800067824 */ /* 0x000fe200078e0203 */
[----:B------:R-:W-:Y:S01]  /*7a80*/  SHF.L.U32 R5, R7, 0x1f, RZ ;  /* 0x0000001f07057819 */ /* 0x000fe200000006ff */
[----:B-1----:R-:W-:Y:S06]  /*7a90*/  @!P0 BRA `(.L_x_180) ;  /* 0x00000004003c8947 */ /* 0x002fec0003800000 */
.L_x_194:
[----:B------:R-:W1:Y:S01]  /*7aa0*/  SYNCS.PHASECHK.TRANS64.TRYWAIT P0, [R6+URZ], R5 ;  /* 0x00000005060075a7 */ /* 0x000e62000800017f */
[----:B------:R-:W-:-:S05]  /*7ab0*/  VIADD R0, R0, 0x1 ;  /* 0x0000000100007836 */ /* 0x000fca0000000000 */
[----:B------:R-:W-:-:S04]  /*7ac0*/  ISETP.NE.AND P1, PT, R0, 0x7, PT ;  /* 0x000000070000780c */ /* 0x000fc80003f25270 */
[----:B------:R-:W-:Y:S02]  /*7ad0*/  SEL R2, RZ, 0x1, P1 ;  /* 0x00000001ff027807 */ /* 0x000fe40000800000 */
[----:B------:R-:W-:Y:S02]  /*7ae0*/  SEL R0, R0, RZ, P1 ;  /* 0x000000ff00007207 */ /* 0x000fe40000800000 */
[----:B------:R-:W-:-:S03]  /*7af0*/  LOP3.LUT R7, R7, R2, RZ, 0x3c, !PT ;  /* 0x0000000207077212 */ /* 0x000fc600078e3cff */
[----:B0-----:R-:W-:Y:S01]  /*7b00*/  IMAD R9, R0, 0x8, R3 ;  /* 0x0000000800097824 */ /* 0x001fe200078e0203 */
[----:B------:R-:W-:Y:S01]  /*7b10*/  SHF.L.U32 R4, R7, 0x1f, RZ ;  /* 0x0000001f07047819 */ /* 0x000fe200000006ff */
[----:B-1----:R-:W-:Y:S06]  /*7b20*/  @!P0 BRA `(.L_x_181) ;  /* 0x00000004002c8947 */ /* 0x002fec0003800000 */
.L_x_195:
        /* <DEDUP_REMOVED lines=9> */
.L_x_196:
        /* <DEDUP_REMOVED lines=9> */
.L_x_197:
[----:B------:R-:W1:Y:S01]  /*7c50*/  SYNCS.PHASECHK.TRANS64.TRYWAIT P0, [R9+URZ], R4 ;  /* 0x00000004090075a7 */ /* 0x000e62000800017f */
[----:B------:R-:W-:-:S05]  /*7c60*/  VIADD R0, R0, 0x1 ;  /* 0x0000000100007836 */ /* 0x000fca0000000000 */
[----:B------:R-:W-:-:S04]  /*7c70*/  ISETP.NE.AND P1, PT, R0, 0x7, PT ;  /* 0x000000070000780c */ /* 0x000fc80003f25270 */
[----:B------:R-:W-:Y:S02]  /*7c80*/  SEL R2, RZ, 0x1, P1 ;  /* 0x00000001ff027807 */ /* 0x000fe40000800000 */
[----:B------:R-:W-:Y:S02]  /*7c90*/  SEL R0, R0, RZ, P1 ;  /* 0x000000ff00007207 */ /* 0x000fe40000800000 */
[----:B------:R-:W-:Y:S01]  /*7ca0*/  LOP3.LUT R2, R7, R2, RZ, 0x3c, !PT ;  /* 0x0000000207027212 */ /* 0x000fe200078e3cff */
[----:B-1----:R-:W-:Y:S06]  /*7cb0*/  @!P0 BRA `(.L_x_184) ;  /* 0x0000000400048947 */ /* 0x002fec0003800000 */
.L_x_198:
[----:B------:R-:W-:Y:S01]  /*7cc0*/  IMAD R3, R0, 0x8, R3 ;  /* 0x0000000800037824 */ /* 0x000fe200078e0203 */
[----:B------:R-:W-:-:S07]  /*7cd0*/  SHF.L.U32 R0, R2, 0x1f, RZ ;  /* 0x0000001f02007819 */ /* 0x000fce00000006ff */
.L_x_185:
[----:B--2---:R2:W3:Y:S02]  /*7ce0*/  SYNCS.PHASECHK.TRANS64.TRYWAIT P0, [R3+URZ], R0 ;  /* 0x00000000030075a7 */ /* 0x0044e4000800017f */
[----:B---3--:R-:W-:Y:S05]  /*7cf0*/  @!P0 NANOSLEEP.SYNCS 0x989680 ;  /* 0x009896800000895d */ /* 0x008fea0003900000 */
[----:B------:R-:W3:Y:S02]  /*7d00*/  @!P0 SYNCS.PHASECHK.TRANS64 P0, [R3+URZ], R0 ;  /* 0x00000000030085a7 */ /* 0x000ee4000800007f */
[----:B---3--:R-:W-:Y:S05]  /*7d10*/  @!P0 BRA `(.L_x_185) ;  /* 0xfffffffc00f08947 */ /* 0x008fea000383ffff */
.L_x_177:
[----:B------:R-:W-:Y:S05]  /*7d20*/  BSYNC B0 ;  /* 0x0000000000007941 */ /* 0x000fea0003800000 */
.L_x_176:
[----:B------:R-:W-:Y:S05]  /*7d30*/  EXIT ;  /* 0x000000000000794d */ /* 0x000fea0003800000 */
.L_x_17:
[----:B-1----:R1:W2:Y:S02]  /*7d40*/  SYNCS.PHASECHK.TRANS64.TRYWAIT P1, [R3+URZ], R0 ;  /* 0x00000000030075a7 */ /* 0x0022a4000802017f */
[----:B--2---:R-:W-:Y:S05]  /*7d50*/  @!P1 NANOSLEEP.SYNCS 0x989680 ;  /* 0x009896800000995d */ /* 0x004fea0003900000 */
[----:B------:R-:W2:Y:S02]  /*7d60*/  @!P1 SYNCS.PHASECHK.TRANS64 P1, [R3+URZ], R0 ;  /* 0x00000000030095a7 */ /* 0x000ea4000802007f */
[----:B--2---:R-:W-:Y:S05]  /*7d70*/  @!P1 BRA `(.L_x_17) ;  /* 0xfffffffc00f09947 */ /* 0x004fea000383ffff */
[----:B------:R-:W-:Y:S05]  /*7d80*/  BRA `(.L_x_16) ;  /* 0xffffff9400e07947 */ /* 0x000fea000383ffff */
.L_x_22:
[----:B-1----:R-:W-:-:S04]  /*7d90*/  IMAD.U32 R4, RZ, RZ, UR7 ;  /* 0x00000007ff047e24 */ /* 0x002fc8000f8e00ff */
[----:B------:R1:W2:Y:S03]  /*7da0*/  SYNCS.PHASECHK.TRANS64.TRYWAIT P1, [R4+URZ], R3 ;  /* 0x00000003040075a7 */ /* 0x0002a6000802017f */
[----:B--2---:R-:W-:Y:S05]  /*7db0*/  @!P1 NANOSLEEP.SYNCS 0x989680 ;  /* 0x009896800000995d */ /* 0x004fea0003900000 */
[----:B------:R-:W2:Y:S02]  /*7dc0*/  @!P1 SYNCS.PHASECHK.TRANS64 P1, [R4+URZ], R3 ;  /* 0x00000003040095a7 */ /* 0x000ea4000802007f */
[----:B--2---:R-:W-:Y:S05]  /*7dd0*/  @!P1 BRA `(.L_x_22) ;  /* 0xfffffffc00ec9947 */ /* 0x004fea000383ffff */
[----:B------:R-:W-:Y:S05]  /*7de0*/  BRA `(.L_x_21) ;  /* 0xffffff9800ac7947 */ /* 0x000fea000383ffff */
.L_x_163:
[----:B------:R-:W-:Y:S01]  /*7df0*/  BSSY B1, `(.L_x_186) ;  /* 0x0000006000017945 */ /* 0x000fe20003800000 */
[----:B------:R-:W-:-:S07]  /*7e00*/  IMAD.MOV.U32 R15, RZ, RZ, -0x1 ;  /* 0xffffffffff0f7424 */ /* 0x000fce00078e00ff */
[----:B------:R-:W-:Y:S05]  /*7e10*/  WARPSYNC.COLLECTIVE R15, `(.L_x_187) ;  /* 0x000000000f0c7348 */ /* 0x000fea0003c00000 */
[----:B------:R-:W-:Y:S02]  /*7e20*/  ELECT P6, UR62, PT ;  /* 0x00000000003e782f */ /* 0x000fe400038c0000 */
[----:B------:R-:W-:Y:S01]  /*7e30*/  MOV R14, UR62 ;  /* 0x0000003e000e7c02 */ /* 0x000fe20008000f00 */
[----:B------:R-:W-:Y:S10]  /*7e40*/  ENDCOLLECTIVE ;  /* 0x000000000000791b */ /* 0x000ff40003800000 */
.L_x_187:
[----:B------:R-:W-:Y:S05]  /*7e50*/  BSYNC B1 ;  /* 0x0000000000017941 */ /* 0x000fea0003800000 */
.L_x_186:
[----:B------:R-:W-:Y:S05]  /*7e60*/  BRA `(.L_x_188) ;  /* 0xffffffec00dc7947 */ /* 0x000fea000383ffff */
.L_x_166:
[----:B0-----:R0:W1:Y:S02]  /*7e70*/  SYNCS.PHASECHK.TRANS64.TRYWAIT P1, [R14+URZ+0x38], R7 ;  /* 0x000038070e0075a7 */ /* 0x001064000802017f */
[----:B-1----:R-:W-:Y:S05]  /*7e80*/  @!P1 NANOSLEEP.SYNCS 0x989680 ;  /* 0x009896800000995d */ /* 0x002fea0003900000 */
[----:B------:R-:W1:Y:S02]  /*7e90*/  @!P1 SYNCS.PHASECHK.TRANS64 P1, [R14+URZ+0x38], R7 ;  /* 0x000038070e0095a7 */ /* 0x000e64000802007f */
[----:B-1----:R-:W-:Y:S05]  /*7ea0*/  @!P1 BRA `(.L_x_166) ;  /* 0xfffffffc00f09947 */ /* 0x002fea000383ffff */
[----:B------:R-:W-:Y:S05]  /*7eb0*/  BRA `(.L_x_189) ;  /* 0xfffffff000107947 */ /* 0x000fea000383ffff */
.L_x_175:
[----:B------:R-:W-:Y:S01]  /*7ec0*/  BSSY B0, `(.L_x_190) ;  /* 0x0000006000007945 */ /* 0x000fe20003800000 */
[----:B------:R-:W-:-:S07]  /*7ed0*/  IMAD.MOV.U32 R15, RZ, RZ, -0x1 ;  /* 0xffffffffff0f7424 */ /* 0x000fce00078e00ff */
[----:B------:R-:W-:Y:S05]  /*7ee0*/  WARPSYNC.COLLECTIVE R15, `(.L_x_191) ;  /* 0x000000000f0c7348 */ /* 0x000fea0003c00000 */
[----:B------:R-:W-:Y:S02]  /*7ef0*/  ELECT P6, UR62, PT ;  /* 0x00000000003e782f */ /* 0x000fe400038c0000 */
[----:B------:R-:W-:Y:S01]  /*7f00*/  MOV R14, UR62 ;  /* 0x0000003e000e7c02 */ /* 0x000fe20008000f00 */
[----:B------:R-:W-:Y:S10]  /*7f10*/  ENDCOLLECTIVE ;  /* 0x000000000000791b */ /* 0x000ff40003800000 */
.L_x_191:
[----:B------:R-:W-:Y:S05]  /*7f20*/  BSYNC B0 ;  /* 0x0000000000007941 */ /* 0x000fea0003800000 */
.L_x_190:
[----:B------:R-:W-:Y:S05]  /*7f30*/  BRA `(.L_x_192) ;  /* 0xfffffff800607947 */ /* 0x000fea000383ffff */
.L_x_179:
[----:B0-----:R0:W1:Y:S02]  /*7f40*/  SYNCS.PHASECHK.TRANS64.TRYWAIT P0, [R7+URZ], R2 ;  /* 0x00000002070075a7 */ /* 0x001064000800017f */
[----:B-1----:R-:W-:Y:S05]  /*7f50*/  @!P0 NANOSLEEP.SYNCS 0x989680 ;  /* 0x009896800000895d */ /* 0x002fea0003900000 */
[----:B------:R-:W1:Y:S02]  /*7f60*/  @!P0 SYNCS.PHASECHK.TRANS64 P0, [R7+URZ], R2 ;  /* 0x00000002070085a7 */ /* 0x000e64000800007f */
[----:B-1----:R-:W-:Y:S05]  /*7f70*/  @!P0 BRA `(.L_x_179) ;  /* 0xfffffffc00f08947 */ /* 0x002fea000383ffff */
[----:B------:R-:W-:Y:S05]  /*7f80*/  BRA `(.L_x_193) ;  /* 0xfffffff800a07947 */ /* 0x000fea000383ffff */
.L_x_180:
[----:B0-----:R0:W1:Y:S02]  /*7f90*/  SYNCS.PHASECHK.TRANS64.TRYWAIT P0, [R9+URZ], R4 ;  /* 0x00000004090075a7 */ /* 0x001064000800017f */
[----:B-1----:R-:W-:Y:S05]  /*7fa0*/  @!P0 NANOSLEEP.SYNCS 0x989680 ;  /* 0x009896800000895d */ /* 0x002fea0003900000 */
[----:B------:R-:W1:Y:S02]  /*7fb0*/  @!P0 SYNCS.PHASECHK.TRANS64 P0, [R9+URZ], R4 ;  /* 0x00000004090085a7 */ /* 0x000e64000800007f */
[----:B-1----:R-:W-:Y:S05]  /*7fc0*/  @!P0 BRA `(.L_x_180) ;  /* 0xfffffffc00f08947 */ /* 0x002fea000383ffff */
[----:B------:R-:W-:Y:S05]  /*7fd0*/  BRA `(.L_x_194) ;  /* 0xfffffff800b07947 */ /* 0x000fea000383ffff */
.L_x_181:
[----:B0-----:R0:W1:Y:S02]  /*7fe0*/  SYNCS.PHASECHK.TRANS64.TRYWAIT P0, [R6+URZ], R5 ;  /* 0x00000005060075a7 */ /* 0x001064000800017f */
[----:B-1----:R-:W-:Y:S05]  /*7ff0*/  @!P0 NANOSLEEP.SYNCS 0x989680 ;  /* 0x009896800000895d */ /* 0x002fea0003900000 */
[----:B------:R-:W1:Y:S02]  /*8000*/  @!P0 SYNCS.PHASECHK.TRANS64 P0, [R6+URZ], R5 ;  /* 0x00000005060085a7 */ /* 0x000e64000800007f */
[----:B-1----:R-:W-:Y:S05]  /*8010*/  @!P0 BRA `(.L_x_181) ;  /* 0xfffffffc00f08947 */ /* 0x002fea000383ffff */
[----:B------:R-:W-:Y:S05]  /*8020*/  BRA `(.L_x_195) ;  /* 0xfffffff800c07947 */ /* 0x000fea000383ffff */
.L_x_182:
[----:B0-----:R0:W1:Y:S02]  /*8030*/  SYNCS.PHASECHK.TRANS64.TRYWAIT P0, [R9+URZ], R4 ;  /* 0x00000004090075a7 */ /* 0x001064000800017f */
[----:B-1----:R-:W-:Y:S05]  /*8040*/  @!P0 NANOSLEEP.SYNCS 0x989680 ;  /* 0x009896800000895d */ /* 0x002fea0003900000 */
[----:B------:R-:W1:Y:S02]  /*8050*/  @!P0 SYNCS.PHASECHK.TRANS64 P0, [R9+URZ], R4 ;  /* 0x00000004090085a7 */ /* 0x000e64000800007f */
[----:B-1----:R-:W-:Y:S05]  /*8060*/  @!P0 BRA `(.L_x_182) ;  /* 0xfffffffc00f08947 */ /* 0x002fea000383ffff */
[----:B------:R-:W-:Y:S05]  /*8070*/  BRA `(.L_x_196) ;  /* 0xfffffff800d07947 */ /* 0x000fea000383ffff */
.L_x_183:
[----:B0-----:R0:W1:Y:S02]  /*8080*/  SYNCS.PHASECHK.TRANS64.TRYWAIT P0, [R6+URZ], R5 ;  /* 0x00000005060075a7 */ /* 0x001064000800017f */
[----:B-1----:R-:W-:Y:S05]  /*8090*/  @!P0 NANOSLEEP.SYNCS 0x989680 ;  /* 0x009896800000895d */ /* 0x002fea0003900000 */
[----:B------:R-:W1:Y:S02]  /*80a0*/  @!P0 SYNCS.PHASECHK.TRANS64 P0, [R6+URZ], R5 ;  /* 0x00000005060085a7 */ /* 0x000e64000800007f */
[----:B-1----:R-:W-:Y:S05]  /*80b0*/  @!P0 BRA `(.L_x_183) ;  /* 0xfffffffc00f08947 */ /* 0x002fea000383ffff */
[----:B------:R-:W-:Y:S05]  /*80c0*/  BRA `(.L_x_197) ;  /* 0xfffffff800e07947 */ /* 0x000fea000383ffff */
.L_x_184:
[----:B-1----:R1:W2:Y:S02]  /*80d0*/  SYNCS.PHASECHK.TRANS64.TRYWAIT P0, [R9+URZ], R4 ;  /* 0x00000004090075a7 */ /* 0x0022a4000800017f */
[----:B--2---:R-:W-:Y:S05]  /*80e0*/  @!P0 NANOSLEEP.SYNCS 0x989680 ;  /* 0x009896800000895d */ /* 0x004fea0003900000 */
[----:B------:R-:W2:Y:S02]  /*80f0*/  @!P0 SYNCS.PHASECHK.TRANS64 P0, [R9+URZ], R4 ;  /* 0x00000004090085a7 */ /* 0x000ea4000800007f */
[----:B--2---:R-:W-:Y:S05]  /*8100*/  @!P0 BRA `(.L_x_184) ;  /* 0xfffffffc00f08947 */ /* 0x004fea000383ffff */
[----:B------:R-:W-:Y:S05]  /*8110*/  BRA `(.L_x_198) ;  /* 0xfffffff800e87947 */ /* 0x000fea000383ffff */
.L_x_199:
[----:B------:R-:W-:-:S00]  /*8120*/  BRA `(.L_x_199) ;  /* 0xfffffffc00fc7947 */ /* 0x000fc0000383ffff */
[----:B------:R-:W-:-:S00]  /*8130*/  NOP ;  /* 0x0000000000007918 */ /* 0x000fc00000000000 */
        /* <DEDUP_REMOVED lines=12> */
.L_x_200:


//--------------------- .nv.global.init           --------------------------
	.section	.nv.global.init,"aw",@progbits
.nv.global.init:
	.type		$str$22,@object
	.size		$str$22,($str$23 - $str$22)
$str$22:
        /*0000*/ 	.byte	0x6b, 0x5f, 0x74, 0x69, 0x6c, 0x65, 0x5f, 0x63, 0x6f, 0x75, 0x6e, 0x74, 0x20, 0x3e, 0x3d, 0x20
        /*0010*/ 	.byte	0x31, 0x00
	.type		$str$23,@object
	.size		$str$23,(__unnamed_1 - $str$23)
$str$23:
        /*0012*/ 	.byte	0x2f, 0x74, 0x6d, 0x70, 0x2f, 0x63, 0x75, 0x74, 0x6c, 0x61, 0x73, 0x73, 0x5f, 0x73, 0x77, 0x65
        /*0022*/ 	.byte	0x65, 0x70, 0x5f, 0x73, 0x72, 0x63, 0x2f, 0x69, 0x6e, 0x63, 0x6c, 0x75, 0x64, 0x65, 0x2f, 0x63
        /*0032*/ 	.byte	0x75, 0x74, 0x6c, 0x61, 0x73, 0x73, 0x2f, 0x67, 0x65, 0x6d, 0x6d, 0x2f, 0x63, 0x6f, 0x6c, 0x6c
        /*0042*/ 	.byte	0x65, 0x63, 0x74, 0x69, 0x76, 0x65, 0x2f, 0x73, 0x6d, 0x39, 0x30, 0x5f, 0x6d, 0x6d, 0x61, 0x5f
        /*0052*/ 	.byte	0x74, 0x6d, 0x61, 0x5f, 0x67, 0x6d, 0x6d, 0x61, 0x5f, 0x73, 0x73, 0x5f, 0x77, 0x61, 0x72, 0x70
        /*0062*/ 	.byte	0x73, 0x70, 0x65, 0x63, 0x69, 0x61, 0x6c, 0x69, 0x7a, 0x65, 0x64, 0x2e, 0x68, 0x70, 0x70, 0x00
	.type		__unnamed_1,@object
	.size		__unnamed_1,(.L_0 - __unnamed_1)
__unnamed_1:
        /*0072*/ 	.byte	0x76, 0x6f, 0x69, 0x64, 0x20, 0x63, 0x75, 0x74, 0x6c, 0x61, 0x73, 0x73, 0x3a, 0x3a, 0x67, 0x65
        /* <DEDUP_REMOVED lines=179> */
        /*0bb2*/ 	.byte	0x3a, 0x69, 0x64, 0x65, 0x6e, 0x74, 0x69, 0x74, 0x79, 0x5d, 0x00
.L_0:


//--------------------- .nv.shared._ZN7cutlass13device_kernelINS_4gemm6kernel13GemmUniversalIN4cute5tupleIJiiiiEEENS1_10collective13CollectiveMmaINS1_34MainloopSm90TmaGmmaWarpSpecializedILi7ENS5_IJNS4_1CILi1EEESB_SB_EEENS1_35KernelTmaWarpSpecializedCooperativeEEENS5_IJNSA_ILi128EEESF_NSA_ILi64EEEEEENS_6half_tENS5_IJlSB_lEEESI_SJ_NS4_8TiledMMAINS4_8MMA_AtomIJNS4_4SM904GMMA26MMA_64x128x16_F32F16F16_SSILNSN_5MajorE0ELSP_0ELNSN_7ScaleInE1ELSQ_1EEEEEENS4_6LayoutINS5_IJNSA_ILi2EEESB_SB_EEENS5_IJSB_NSA_ILi0EEESW_EEEEENS5_IJNS4_10UnderscoreESZ_SZ_EEEEENS4_13SM90_TMA_LOADENS4_14ComposedLayoutINS4_7SwizzleILi3ELi4ELi3EEENS4_18smem_ptr_flag_bitsILi16EEENST_INS5_IJNSA_ILi8EEESG_EEENS5_IJSG_SB_EEEEEEEvNS4_8identityES12_S1C_vS1D_EENS_8epilogue10collective6detail29Sm90TmaWarpSpecializedAdapterINS1G_15DefaultEpilogueISI_SJ_SJ_NS1F_6thread17LinearCombinationISI_Li1EffLNS1K_9ScaleType4KindE0ELNS_15FloatRoundStyleE2ESI_EENS1_15EpilogueDefaultEEEEEvvEEEEvNT_6ParamsE --------------------------
	.section	.nv.shared._ZN7cutlass13device_kernelINS_4gemm6kernel13GemmUniversalIN4cute5tupleIJiiiiEEENS1_10collective13CollectiveMmaINS1_34MainloopSm90TmaGmmaWarpSpecializedILi7ENS5_IJNS4_1CILi1EEESB_SB_EEENS1_35KernelTmaWarpSpecializedCooperativeEEENS5_IJNSA_ILi128EEESF_NSA_ILi64EEEEEENS_6half_tENS5_IJlSB_lEEESI_SJ_NS4_8TiledMMAINS4_8MMA_AtomIJNS4_4SM904GMMA26MMA_64x128x16_F32F16F16_SSILNSN_5MajorE0ELSP_0ELNSN_7ScaleInE1ELSQ_1EEEEEENS4_6LayoutINS5_IJNSA_ILi2EEESB_SB_EEENS5_IJSB_NSA_ILi0EEESW_EEEEENS5_IJNS4_10UnderscoreESZ_SZ_EEEEENS4_13SM90_TMA_LOADENS4_14ComposedLayoutINS4_7SwizzleILi3ELi4ELi3EEENS4_18smem_ptr_flag_bitsILi16EEENST_INS5_IJNSA_ILi8EEESG_EEENS5_IJSG_SB_EEEEEEEvNS4_8identityES12_S1C_vS1D_EENS_8epilogue10collective6detail29Sm90TmaWarpSpecializedAdapterINS1G_15DefaultEpilogueISI_SJ_SJ_NS1F_6thread17LinearCombinationISI_Li1EffLNS1K_9ScaleType4KindE0ELNS_15FloatRoundStyleE2ESI_EENS1_15EpilogueDefaultEEEEEvvEEEEvNT_6ParamsE,"aw",@nobits
	.sectionflags	@""
	.align	16
	.zero		1024


//--------------------- .nv.shared.reserved.0     --------------------------
	.section	.nv.shared.reserved.0,"aw",@nobits
	.weak		__nv_reservedSMEM_offset_0_alias
	.size		__nv_reservedSMEM_offset_0_alias, 0, 0
	.other		__nv_reservedSMEM_offset_0_alias,@"STO_CUDA_RESERVED_SHARED STV_DEFAULT"
__nv_reservedSMEM_offset_0_alias:
	.zero		0


//--------------------- .nv.global                --------------------------
	.section	.nv.global,"aw",@nobits
.nv.global:
	.type		_ZN40_INTERNAL_62acddbd_4_k_cu_23e02e8b_169714cute1_E,@object
	.size		_ZN40_INTERNAL_62acddbd_4_k_cu_23e02e8b_169714cute1_E,(_ZN40_INTERNAL_62acddbd_4_k_cu_23e02e8b_169714cuda3std3__45__cpo6cbeginE - _ZN40_INTERNAL_62acddbd_4_k_cu_23e02e8b_169714cute1_E)
_ZN40_INTERNAL_62acddbd_4_k_cu_23e02e8b_169714cute1_E:
	.zero		1
	.type		_ZN40_INTERNAL_62acddbd_4_k_cu_23e02e8b_169714cuda3std3__45__cpo6cbeginE,@object
	.size		_ZN40_INTERNAL_62acddbd_4_k_cu_23e02e8b_169714cuda3std3__45__cpo6cbeginE,(_ZN40_INTERNAL_62acddbd_4_k_cu_23e02e8b_169714cuda3std3__48in_placeE - _ZN40_INTERNAL_62acddbd_4_k_cu_23e02e8b_169714cuda3std3__45__cpo6cbeginE)
_ZN40_INTERNAL_62acddbd_4_k_cu_23e02e8b_169714cuda3std3__45__cpo6cbeginE:
	.zero		1
	.type		_ZN40_INTERNAL_62acddbd_4_k_cu_23e02e8b_169714cuda3std3__48in_placeE,@object
	.size		_ZN40_INTERNAL_62acddbd_4_k_cu_23e02e8b_169714cuda3std3__48in_placeE,(_ZN40_INTERNAL_62acddbd_4_k_cu_23e02e8b_169714cuda3std6ranges3__45__cpo9iter_moveE - _ZN40_INTERNAL_62acddbd_4_k_cu_23e02e8b_169714cuda3std3__48in_placeE)
_ZN40_INTERNAL_62acddbd_4_k_cu_23e02e8b_169714cuda3std3__48in_placeE:
	.zero		1
	.type		_ZN40_INTERNAL_62acddbd_4_k_cu_23e02e8b_169714cuda3std6ranges3__45__cpo9iter_moveE,@object
	.size		_ZN40_INTERNAL_62acddbd_4_k_cu_23e02e8b_169714cuda3std6ranges3__45__cpo9iter_moveE,(_ZN40_INTERNAL_62acddbd_4_k_cu_23e02e8b_169714cuda3std3__45__cpo5beginE - _ZN40_INTERNAL_62acddbd_4_k_cu_23e02e8b_169714cuda3std6ranges3__45__cpo9iter_moveE)
_ZN40_INTERNAL_62acddbd_4_k_cu_23e02e8b_169714cuda3std6ranges3__45__cpo9iter_moveE:
	.zero		1
	.type		_ZN40_INTERNAL_62acddbd_4_k_cu_23e02e8b_169714cuda3std3__45__cpo5beginE,@object
	.size		_ZN40_INTERNAL_62acddbd_4_k_cu_23e02e8b_169714cuda3std3__45__cpo5beginE,(_ZN40_INTERNAL_62acddbd_4_k_cu_23e02e8b_169714cuda3std3__442_GLOBAL__N__62acddbd_4_k_cu_23e02e8b_169716ignoreE - _ZN40_INTERNAL_62acddbd_4_k_cu_23e02e8b_169714cuda3std3__45__cpo5beginE)
_ZN40_INTERNAL_62acddbd_4_k_cu_23e02e8b_169714cuda3std3__45__cpo5beginE:
	.zero		1
	.type		_ZN40_INTERNAL_62acddbd_4_k_cu_23e02e8b_169714cuda3std3__442_GLOBAL__N__62acddbd_4_k_cu_23e02e8b_169716ignoreE,@object
	.size		_ZN40_INTERNAL_62acddbd_4_k_cu_23e02e8b_169714cuda3std3__442_GLOBAL__N__62acddbd_4_k_cu_23e02e8b_169716ignoreE,(_ZN40_INTERNAL_62acddbd_4_k_cu_23e02e8b_169714cute7productE - _ZN40_INTERNAL_62acddbd_4_k_cu_23e02e8b_169714cuda3std3__442_GLOBAL__N__62acddbd_4_k_cu_23e02e8b_169716ignoreE)
_ZN40_INTERNAL_62acddbd_4_k_cu_23e02e8b_169714cuda3std3__442_GLOBAL__N__62acddbd_4_k_cu_23e02e8b_169716ignoreE:
	.zero		1
	.type		_ZN40_INTERNAL_62acddbd_4_k_cu_23e02e8b_169714cute7productE,@object
	.size		_ZN40_INTERNAL_62acddbd_4_k_cu_23e02e8b_169714cute7productE,(_ZN40_INTERNAL_62acddbd_4_k_cu_23e02e8b_169714cuda3std3__45__cpo3endE - _ZN40_INTERNAL_62acddbd_4_k_cu_23e02e8b_169714cute7productE)
_ZN40_INTERNAL_62acddbd_4_k_cu_23e02e8b_169714cute7productE:
	.zero		1
	.type		_ZN40_INTERNAL_62acddbd_4_k_cu_23e02e8b_169714cuda3std3__45__cpo3endE,@object
	.size		_ZN40_INTERNAL_62acddbd_4_k_cu_23e02e8b_169714cuda3std3__45__cpo3endE,(_ZN40_INTERNAL_62acddbd_4_k_cu_23e02e8b_169714cuda3std3__419piecewise_constructE - _ZN40_INTERNAL_62acddbd_4_k_cu_23e02e8b_169714cuda3std3__45__cpo3endE)
_ZN40_INTERNAL_62acddbd_4_k_cu_23e02e8b_169714cuda3std3__45__cpo3endE:
	.zero		1
	.type		_ZN40_INTERNAL_62acddbd_4_k_cu_23e02e8b_169714cuda3std3__419piecewise_constructE,@object
	.size		_ZN40_INTERNAL_62acddbd_4_k_cu_23e02e8b_169714cuda3std3__419piecewise_constructE,(_ZN40_INTERNAL_62acddbd_4_k_cu_23e02e8b_169714cuda3std3__45__cpo4cendE - _ZN40_INTERNAL_62acddbd_4_k_cu_23e02e8b_169714cuda3std3__419piecewise_constructE)
_ZN40_INTERNAL_62acddbd_4_k_cu_23e02e8b_169714cuda3std3__419piecewise_constructE:
	.zero		1
	.type		_ZN40_INTERNAL_62acddbd_4_k_cu_23e02e8b_169714cuda3std3__45__cpo4cendE,@object
	.size		_ZN40_INTERNAL_62acddbd_4_k_cu_23e02e8b_169714cuda3std3__45__cpo4cendE,(_ZN40_INTERNAL_62acddbd_4_k_cu_23e02e8b_169714cuda3std6ranges3__45__cpo4swapE - _ZN40_INTERNAL_62acddbd_4_k_cu_23e02e8b_169714cuda3std3__45__cpo4cendE)
_ZN40_INTERNAL_62acddbd_4_k_cu_23e02e8b_169714cuda3std3__45__cpo4cendE:
	.zero		1
	.type		_ZN40_INTERNAL_62acddbd_4_k_cu_23e02e8b_169714cuda3std6ranges3__45__cpo4swapE,@object
	.size		_ZN40_INTERNAL_62acddbd_4_k_cu_23e02e8b_169714cuda3std6ranges3__45__cpo4swapE,(.L_8 - _ZN40_INTERNAL_62acddbd_4_k_cu_23e02e8b_169714cuda3std6ranges3__45__cpo4swapE)
_ZN40_INTERNAL_62acddbd_4_k_cu_23e02e8b_169714cuda3std6ranges3__45__cpo4swapE:
	.zero		1
.L_8:


//--------------------- .nv.constant0._ZN7cutlass13device_kernelINS_4gemm6kernel13GemmUniversalIN4cute5tupleIJiiiiEEENS1_10collective13CollectiveMmaINS1_34MainloopSm90TmaGmmaWarpSpecializedILi7ENS5_IJNS4_1CILi1EEESB_SB_EEENS1_35KernelTmaWarpSpecializedCooperativeEEENS5_IJNSA_ILi128EEESF_NSA_ILi64EEEEEENS_6half_tENS5_IJlSB_lEEESI_SJ_NS4_8TiledMMAINS4_8MMA_AtomIJNS4_4SM904GMMA26MMA_64x128x16_F32F16F16_SSILNSN_5MajorE0ELSP_0ELNSN_7ScaleInE1ELSQ_1EEEEEENS4_6LayoutINS5_IJNSA_ILi2EEESB_SB_EEENS5_IJSB_NSA_ILi0EEESW_EEEEENS5_IJNS4_10UnderscoreESZ_SZ_EEEEENS4_13SM90_TMA_LOADENS4_14ComposedLayoutINS4_7SwizzleILi3ELi4ELi3EEENS4_18smem_ptr_flag_bitsILi16EEENST_INS5_IJNSA_ILi8EEESG_EEENS5_IJSG_SB_EEEEEEEvNS4_8identityES12_S1C_vS1D_EENS_8epilogue10collective6detail29Sm90TmaWarpSpecializedAdapterINS1G_15DefaultEpilogueISI_SJ_SJ_NS1F_6thread17LinearCombinationISI_Li1EffLNS1K_9ScaleType4KindE0ELNS_15FloatRoundStyleE2ESI_EENS1_15EpilogueDefaultEEEEEvvEEEEvNT_6ParamsE --------------------------
	.section	.nv.constant0._ZN7cutlass13device_kernelINS_4gemm6kernel13GemmUniversalIN4cute5tupleIJiiiiEEENS1_10collective13CollectiveMmaINS1_34MainloopSm90TmaGmmaWarpSpecializedILi7ENS5_IJNS4_1CILi1EEESB_SB_EEENS1_35KernelTmaWarpSpecializedCooperativeEEENS5_IJNSA_ILi128EEESF_NSA_ILi64EEEEEENS_6half_tENS5_IJlSB_lEEESI_SJ_NS4_8TiledMMAINS4_8MMA_AtomIJNS4_4SM904GMMA26MMA_64x128x16_F32F16F16_SSILNSN_5MajorE0ELSP_0ELNSN_7ScaleInE1ELSQ_1EEEEEENS4_6LayoutINS5_IJNSA_ILi2EEESB_SB_EEENS5_IJSB_NSA_ILi0EEESW_EEEEENS5_IJNS4_10UnderscoreESZ_SZ_EEEEENS4_13SM90_TMA_LOADENS4_14ComposedLayoutINS4_7SwizzleILi3ELi4ELi3EEENS4_18smem_ptr_flag_bitsILi16EEENST_INS5_IJNSA_ILi8EEESG_EEENS5_IJSG_SB_EEEEEEEvNS4_8identityES12_S1C_vS1D_EENS_8epilogue10collective6detail29Sm90TmaWarpSpecializedAdapterINS1G_15DefaultEpilogueISI_SJ_SJ_NS1F_6thread17LinearCombinationISI_Li1EffLNS1K_9ScaleType4KindE0ELNS_15FloatRoundStyleE2ESI_EENS1_15EpilogueDefaultEEEEEvvEEEEvNT_6ParamsE,"a",@progbits
	.sectionflags	@""
	.align	4
.nv.constant0._ZN7cutlass13device_kernelINS_4gemm6kernel13GemmUniversalIN4cute5tupleIJiiiiEEENS1_10collective13CollectiveMmaINS1_34MainloopSm90TmaGmmaWarpSpecializedILi7ENS5_IJNS4_1CILi1EEESB_SB_EEENS1_35KernelTmaWarpSpecializedCooperativeEEENS5_IJNSA_ILi128EEESF_NSA_ILi64EEEEEENS_6half_tENS5_IJlSB_lEEESI_SJ_NS4_8TiledMMAINS4_8MMA_AtomIJNS4_4SM904GMMA26MMA_64x128x16_F32F16F16_SSILNSN_5MajorE0ELSP_0ELNSN_7ScaleInE1ELSQ_1EEEEEENS4_6LayoutINS5_IJNSA_ILi2EEESB_SB_EEENS5_IJSB_NSA_ILi0EEESW_EEEEENS5_IJNS4_10UnderscoreESZ_SZ_EEEEENS4_13SM90_TMA_LOADENS4_14ComposedLayoutINS4_7SwizzleILi3ELi4ELi3EEENS4_18smem_ptr_flag_bitsILi16EEENST_INS5_IJNSA_ILi8EEESG_EEENS5_IJSG_SB_EEEEEEEvNS4_8identityES12_S1C_vS1D_EENS_8epilogue10collective6detail29Sm90TmaWarpSpecializedAdapterINS1G_15DefaultEpilogueISI_SJ_SJ_NS1F_6thread17LinearCombinationISI_Li1EffLNS1K_9ScaleType4KindE0ELNS_15FloatRoundStyleE2ESI_EENS1_15EpilogueDefaultEEEEEvvEEEEvNT_6ParamsE:
	.zero		1664


//--------------------- SYMBOLS --------------------------

	.type		.nv.reservedSmem.offset0,@object
	.size		.nv.reservedSmem.offset0,0x4
	.type		__assertfail,@function
